//
// Generated by NVIDIA NVVM Compiler
//
// Compiler Build ID: CL-36424714
// Cuda compilation tools, release 13.0, V13.0.88
// Based on NVVM 20.0.0
//

.version 9.0
.target sm_100
.address_size 64

	// .globl	generate_image

.visible .entry generate_image(
	.param .u32 generate_image_param_0,
	.param .u32 generate_image_param_1,
	.param .u64 .ptr .align 1 generate_image_param_2
)
{
	.reg .pred 	%p<4>;
	.reg .b32 	%r<16>;
	.reg .b64 	%rd<5>;

	ld.param.u32 	%r3, [generate_image_param_0];
	ld.param.u32 	%r4, [generate_image_param_1];
	ld.param.u64 	%rd1, [generate_image_param_2];
	mov.u32 	%r6, %ctaid.x;
	mov.u32 	%r7, %ntid.x;
	mov.u32 	%r8, %tid.x;
	mad.lo.s32 	%r1, %r6, %r7, %r8;
	mov.u32 	%r9, %ctaid.y;
	mov.u32 	%r10, %ntid.y;
	mov.u32 	%r11, %tid.y;
	mad.lo.s32 	%r12, %r9, %r10, %r11;
	setp.ge.s32 	%p1, %r1, %r3;
	setp.ge.s32 	%p2, %r12, %r4;
	or.pred  	%p3, %p1, %p2;
	@%p3 bra 	$L__BB0_2;
	cvta.to.global.u64 	%rd2, %rd1;
	mad.lo.s32 	%r13, %r12, %r3, %r1;
	mul.lo.s32 	%r14, %r13, 3;
	cvt.s64.s32 	%rd3, %r14;
	add.s64 	%rd4, %rd2, %rd3;
	st.global.u8 	[%rd4], %r1;
	st.global.u8 	[%rd4+1], %r12;
	add.s32 	%r15, %r1, %r12;
	st.global.u8 	[%rd4+2], %r15;
$L__BB0_2:
	ret;

}
	// .globl	draw_circle
.visible .entry draw_circle(
	.param .u32 draw_circle_param_0,
	.param .u32 draw_circle_param_1,
	.param .f32 draw_circle_param_2,
	.param .f32 draw_circle_param_3,
	.param .u64 .ptr .align 1 draw_circle_param_4
)
{
	.reg .pred 	%p<5>;
	.reg .b16 	%rs<3>;
	.reg .b32 	%r<15>;
	.reg .b32 	%f<9>;
	.reg .b64 	%rd<5>;

	ld.param.u32 	%r4, [draw_circle_param_0];
	ld.param.u32 	%r5, [draw_circle_param_1];
	ld.param.f32 	%f1, [draw_circle_param_2];
	ld.param.f32 	%f2, [draw_circle_param_3];
	ld.param.u64 	%rd1, [draw_circle_param_4];
	mov.u32 	%r7, %ctaid.x;
	mov.u32 	%r8, %ntid.x;
	mov.u32 	%r9, %tid.x;
	mad.lo.s32 	%r1, %r7, %r8, %r9;
	mov.u32 	%r10, %ctaid.y;
	mov.u32 	%r11, %ntid.y;
	mov.u32 	%r12, %tid.y;
	mad.lo.s32 	%r13, %r10, %r11, %r12;
	setp.ge.s32 	%p1, %r1, %r4;
	setp.ge.s32 	%p2, %r13, %r5;
	or.pred  	%p3, %p1, %p2;
	@%p3 bra 	$L__BB1_3;
	mad.lo.s32 	%r3, %r13, %r4, %r1;
	cvt.rn.f32.s32 	%f3, %r1;
	sub.f32 	%f4, %f3, %f1;
	cvt.rn.f32.u32 	%f5, %r13;
	sub.f32 	%f6, %f5, %f2;
	mul.f32 	%f7, %f6, %f6;
	fma.rn.f32 	%f8, %f4, %f4, %f7;
	setp.gtu.f32 	%p4, %f8, 0f43C80000;
	@%p4 bra 	$L__BB1_3;
	mul.lo.s32 	%r14, %r3, 3;
	cvt.s64.s32 	%rd2, %r14;
	cvta.to.global.u64 	%rd3, %rd1;
	add.s64 	%rd4, %rd3, %rd2;
	mov.b16 	%rs1, 255;
	st.global.u8 	[%rd4], %rs1;
	mov.b16 	%rs2, 0;
	st.global.u8 	[%rd4+1], %rs2;
	st.global.u8 	[%rd4+2], %rs2;
$L__BB1_3:
	ret;

}
	// .globl	produit_scalaire
.visible .entry produit_scalaire(
	.param .u32 produit_scalaire_param_0,
	.param .u64 .ptr .align 1 produit_scalaire_param_1,
	.param .u64 .ptr .align 1 produit_scalaire_param_2,
	.param .u64 .ptr .align 1 produit_scalaire_param_3
)
{
	.reg .pred 	%p<2>;
	.reg .b16 	%rs<10>;
	.reg .b32 	%r<7>;
	.reg .b64 	%rd<12>;

	ld.param.u32 	%r2, [produit_scalaire_param_0];
	ld.param.u64 	%rd1, [produit_scalaire_param_1];
	ld.param.u64 	%rd2, [produit_scalaire_param_2];
	ld.param.u64 	%rd3, [produit_scalaire_param_3];
	mov.u32 	%r3, %ctaid.x;
	mov.u32 	%r4, %ntid.x;
	mov.u32 	%r5, %tid.x;
	mad.lo.s32 	%r1, %r3, %r4, %r5;
	setp.ge.s32 	%p1, %r1, %r2;
	@%p1 bra 	$L__BB2_2;
	cvta.to.global.u64 	%rd4, %rd1;
	cvta.to.global.u64 	%rd5, %rd2;
	cvta.to.global.u64 	%rd6, %rd3;
	mul.lo.s32 	%r6, %r1, 3;
	cvt.s64.s32 	%rd7, %r6;
	add.s64 	%rd8, %rd4, %rd7;
	ld.global.u8 	%rs1, [%rd8];
	add.s64 	%rd9, %rd5, %rd7;
	ld.global.u8 	%rs2, [%rd9];
	mul.lo.s16 	%rs3, %rs2, %rs1;
	ld.global.u8 	%rs4, [%rd8+1];
	ld.global.u8 	%rs5, [%rd9+1];
	mad.lo.s16 	%rs6, %rs5, %rs4, %rs3;
	ld.global.u8 	%rs7, [%rd8+2];
	ld.global.u8 	%rs8, [%rd9+2];
	mad.lo.s16 	%rs9, %rs8, %rs7, %rs6;
	cvt.s64.s32 	%rd10, %r1;
	add.s64 	%rd11, %rd6, %rd10;
	st.global.u8 	[%rd11], %rs9;
$L__BB2_2:
	ret;

}
	// .globl	sdf_sphere
.visible .entry sdf_sphere(
	.param .u32 sdf_sphere_param_0,
	.param .f32 sdf_sphere_param_1,
	.param .f32 sdf_sphere_param_2,
	.param .f32 sdf_sphere_param_3,
	.param .f32 sdf_sphere_param_4,
	.param .u64 .ptr .align 1 sdf_sphere_param_5,
	.param .u64 .ptr .align 1 sdf_sphere_param_6,
	.param .u64 .ptr .align 1 sdf_sphere_param_7,
	.param .u64 .ptr .align 1 sdf_sphere_param_8
)
{
	.reg .pred 	%p<2>;
	.reg .b16 	%rs<5>;
	.reg .b32 	%r<17>;
	.reg .b32 	%f<16>;
	.reg .b64 	%rd<15>;

	ld.param.u32 	%r2, [sdf_sphere_param_0];
	ld.param.f32 	%f1, [sdf_sphere_param_1];
	ld.param.f32 	%f2, [sdf_sphere_param_2];
	ld.param.f32 	%f3, [sdf_sphere_param_3];
	ld.param.f32 	%f4, [sdf_sphere_param_4];
	ld.param.u64 	%rd1, [sdf_sphere_param_5];
	ld.param.u64 	%rd2, [sdf_sphere_param_6];
	ld.param.u64 	%rd3, [sdf_sphere_param_7];
	ld.param.u64 	%rd4, [sdf_sphere_param_8];
	mov.u32 	%r3, %ctaid.x;
	mov.u32 	%r4, %ntid.x;
	mov.u32 	%r5, %tid.x;
	mad.lo.s32 	%r1, %r3, %r4, %r5;
	setp.ge.s32 	%p1, %r1, %r2;
	@%p1 bra 	$L__BB3_2;
	cvta.to.global.u64 	%rd5, %rd1;
	cvta.to.global.u64 	%rd6, %rd3;
	cvta.to.global.u64 	%rd7, %rd2;
	cvta.to.global.u64 	%rd8, %rd4;
	mul.lo.s32 	%r6, %r1, 3;
	cvt.s64.s32 	%rd9, %r6;
	add.s64 	%rd10, %rd5, %rd9;
	ld.global.u8 	%r7, [%rd10];
	cvt.s64.s32 	%rd11, %r1;
	add.s64 	%rd12, %rd6, %rd11;
	ld.global.u8 	%rs1, [%rd12];
	add.s64 	%rd13, %rd7, %rd9;
	ld.global.u8 	%rs2, [%rd13];
	mul.wide.u16 	%r8, %rs2, %rs1;
	add.s32 	%r9, %r8, %r7;
	cvt.rn.f32.u32 	%f5, %r9;
	sub.f32 	%f6, %f5, %f1;
	ld.global.u8 	%r10, [%rd10+1];
	ld.global.u8 	%rs3, [%rd13+1];
	mul.wide.u16 	%r11, %rs3, %rs1;
	add.s32 	%r12, %r11, %r10;
	cvt.rn.f32.u32 	%f7, %r12;
	sub.f32 	%f8, %f7, %f2;
	ld.global.u8 	%r13, [%rd10+2];
	ld.global.u8 	%rs4, [%rd13+2];
	mul.wide.u16 	%r14, %rs4, %rs1;
	add.s32 	%r15, %r14, %r13;
	cvt.rn.f32.u32 	%f9, %r15;
	sub.f32 	%f10, %f9, %f3;
	mul.f32 	%f11, %f8, %f8;
	fma.rn.f32 	%f12, %f6, %f6, %f11;
	fma.rn.f32 	%f13, %f10, %f10, %f12;
	sqrt.rn.f32 	%f14, %f13;
	sub.f32 	%f15, %f14, %f4;
	cvt.rzi.u32.f32 	%r16, %f15;
	add.s64 	%rd14, %rd8, %rd11;
	st.global.u8 	[%rd14], %r16;
$L__BB3_2:
	ret;

}
	// .globl	grad_sdf_sphere
.visible .entry grad_sdf_sphere(
	.param .u32 grad_sdf_sphere_param_0,
	.param .f32 grad_sdf_sphere_param_1,
	.param .f32 grad_sdf_sphere_param_2,
	.param .f32 grad_sdf_sphere_param_3,
	.param .f32 grad_sdf_sphere_param_4,
	.param .u64 .ptr .align 1 grad_sdf_sphere_param_5,
	.param .u64 .ptr .align 1 grad_sdf_sphere_param_6,
	.param .u64 .ptr .align 1 grad_sdf_sphere_param_7,
	.param .u64 .ptr .align 1 grad_sdf_sphere_param_8
)
{
	.reg .pred 	%p<2>;
	.reg .b16 	%rs<7>;
	.reg .b32 	%r<19>;
	.reg .b32 	%f<14>;
	.reg .b64 	%rd<15>;

	ld.param.u32 	%r2, [grad_sdf_sphere_param_0];
	ld.param.f32 	%f1, [grad_sdf_sphere_param_1];
	ld.param.f32 	%f2, [grad_sdf_sphere_param_2];
	ld.param.f32 	%f3, [grad_sdf_sphere_param_3];
	ld.param.f32 	%f4, [grad_sdf_sphere_param_4];
	ld.param.u64 	%rd1, [grad_sdf_sphere_param_5];
	ld.param.u64 	%rd2, [grad_sdf_sphere_param_6];
	ld.param.u64 	%rd3, [grad_sdf_sphere_param_7];
	ld.param.u64 	%rd4, [grad_sdf_sphere_param_8];
	mov.u32 	%r3, %ctaid.x;
	mov.u32 	%r4, %ntid.x;
	mov.u32 	%r5, %tid.x;
	mad.lo.s32 	%r1, %r3, %r4, %r5;
	setp.ge.s32 	%p1, %r1, %r2;
	@%p1 bra 	$L__BB4_2;
	cvta.to.global.u64 	%rd5, %rd1;
	cvta.to.global.u64 	%rd6, %rd3;
	cvta.to.global.u64 	%rd7, %rd2;
	cvta.to.global.u64 	%rd8, %rd4;
	mul.lo.s32 	%r6, %r1, 3;
	cvt.s64.s32 	%rd9, %r6;
	add.s64 	%rd10, %rd5, %rd9;
	ld.global.u8 	%r7, [%rd10];
	cvt.s64.s32 	%rd11, %r1;
	add.s64 	%rd12, %rd6, %rd11;
	ld.global.u8 	%rs1, [%rd12];
	add.s64 	%rd13, %rd7, %rd9;
	ld.global.u8 	%rs2, [%rd13];
	mul.wide.u16 	%r8, %rs2, %rs1;
	add.s32 	%r9, %r8, %r7;
	cvt.rn.f32.u32 	%f5, %r9;
	sub.f32 	%f6, %f5, %f1;
	div.rn.f32 	%f7, %f6, %f4;
	cvt.rzi.u32.f32 	%r10, %f7;
	add.s64 	%rd14, %rd8, %rd9;
	st.global.u8 	[%rd14], %r10;
	ld.global.u8 	%r11, [%rd10+1];
	ld.global.u8 	%rs3, [%rd12];
	ld.global.u8 	%rs4, [%rd13+1];
	mul.wide.u16 	%r12, %rs4, %rs3;
	add.s32 	%r13, %r12, %r11;
	cvt.rn.f32.u32 	%f8, %r13;
	sub.f32 	%f9, %f8, %f2;
	div.rn.f32 	%f10, %f9, %f4;
	cvt.rzi.u32.f32 	%r14, %f10;
	st.global.u8 	[%rd14+1], %r14;
	ld.global.u8 	%r15, [%rd10+2];
	ld.global.u8 	%rs5, [%rd12];
	ld.global.u8 	%rs6, [%rd13+2];
	mul.wide.u16 	%r16, %rs6, %rs5;
	add.s32 	%r17, %r16, %r15;
	cvt.rn.f32.u32 	%f11, %r17;
	sub.f32 	%f12, %f11, %f3;
	div.rn.f32 	%f13, %f12, %f4;
	cvt.rzi.u32.f32 	%r18, %f13;
	st.global.u8 	[%rd14+2], %r18;
$L__BB4_2:
	ret;

}
	// .globl	newton_march
.visible .entry newton_march(
	.param .u32 newton_march_param_0,
	.param .f32 newton_march_param_1,
	.param .u64 .ptr .align 1 newton_march_param_2,
	.param .u64 .ptr .align 1 newton_march_param_3,
	.param .u64 .ptr .align 1 newton_march_param_4,
	.param .u64 .ptr .align 1 newton_march_param_5,
	.param .u64 .ptr .align 1 newton_march_param_6,
	.param .u64 .ptr .align 1 newton_march_param_7
)
{
	.reg .pred 	%p<3>;
	.reg .b16 	%rs<9>;
	.reg .b32 	%r<8>;
	.reg .b32 	%f<8>;
	.reg .b64 	%rd<18>;

	ld.param.u32 	%r2, [newton_march_param_0];
	ld.param.f32 	%f3, [newton_march_param_1];
	ld.param.u64 	%rd2, [newton_march_param_2];
	ld.param.u64 	%rd3, [newton_march_param_3];
	ld.param.u64 	%rd4, [newton_march_param_5];
	ld.param.u64 	%rd5, [newton_march_param_6];
	ld.param.u64 	%rd6, [newton_march_param_7];
	mov.u32 	%r3, %ctaid.x;
	mov.u32 	%r4, %ntid.x;
	mov.u32 	%r5, %tid.x;
	mad.lo.s32 	%r1, %r3, %r4, %r5;
	setp.ge.s32 	%p1, %r1, %r2;
	@%p1 bra 	$L__BB5_4;
	cvta.to.global.u64 	%rd7, %rd4;
	cvta.to.global.u64 	%rd8, %rd2;
	cvta.to.global.u64 	%rd9, %rd3;
	cvt.s64.s32 	%rd10, %r1;
	add.s64 	%rd11, %rd8, %rd10;
	ld.global.u8 	%rs1, [%rd11];
	cvt.rn.f32.u16 	%f4, %rs1;
	add.s64 	%rd12, %rd9, %rd10;
	ld.global.u8 	%rs2, [%rd12];
	cvt.rn.f32.u16 	%f5, %rs2;
	add.s64 	%rd1, %rd7, %rd10;
	ld.global.u8 	%rs3, [%rd1];
	cvt.rn.f32.u16 	%f1, %rs3;
	neg.f32 	%f6, %f5;
	div.rn.f32 	%f2, %f6, %f4;
	setp.leu.f32 	%p2, %f2, %f3;
	@%p2 bra 	$L__BB5_3;
	add.f32 	%f7, %f2, %f1;
	cvt.rzi.u32.f32 	%r7, %f7;
	st.global.u8 	[%rd1], %r7;
	bra.uni 	$L__BB5_4;
$L__BB5_3:
	cvt.rzi.u32.f32 	%r6, %f1;
	cvt.u16.u32 	%rs4, %r6;
	and.b16  	%rs5, %rs4, 255;
	cvta.to.global.u64 	%rd14, %rd5;
	add.s64 	%rd15, %rd14, %rd10;
	st.global.u8 	[%rd15], %rs4;
	cvta.to.global.u64 	%rd16, %rd6;
	add.s64 	%rd17, %rd16, %rd10;
	ld.global.u8 	%rs6, [%rd17];
	add.s16 	%rs7, %rs5, %rs6;
	shr.u16 	%rs8, %rs7, 1;
	st.global.u8 	[%rd1], %rs8;
$L__BB5_4:
	ret;

}
	// .globl	camera
.visible .entry camera(
	.param .u32 camera_param_0,
	.param .f32 camera_param_1,
	.param .f32 camera_param_2,
	.param .u64 .ptr .align 1 camera_param_3,
	.param .u64 .ptr .align 1 camera_param_4,
	.param .u64 .ptr .align 1 camera_param_5,
	.param .u64 .ptr .align 1 camera_param_6,
	.param .u64 .ptr .align 1 camera_param_7,
	.param .u64 .ptr .align 1 camera_param_8,
	.param .u64 .ptr .align 1 camera_param_9,
	.param .u64 .ptr .align 1 camera_param_10
)
{
	.reg .pred 	%p<9>;
	.reg .b16 	%rs<23>;
	.reg .b32 	%r<22>;
	.reg .b32 	%f<58>;
	.reg .b64 	%rd<28>;
	.reg .b64 	%fd<3>;

	ld.param.u32 	%r2, [camera_param_0];
	ld.param.f32 	%f12, [camera_param_1];
	ld.param.f32 	%f13, [camera_param_2];
	ld.param.u64 	%rd2, [camera_param_4];
	ld.param.u64 	%rd3, [camera_param_5];
	ld.param.u64 	%rd6, [camera_param_8];
	ld.param.u64 	%rd7, [camera_param_9];
	mov.u32 	%r3, %ctaid.x;
	mov.u32 	%r4, %ntid.x;
	mov.u32 	%r5, %tid.x;
	mad.lo.s32 	%r1, %r3, %r4, %r5;
	setp.ge.s32 	%p1, %r1, %r2;
	@%p1 bra 	$L__BB6_5;
	ld.param.u64 	%rd26, [camera_param_7];
	ld.param.u64 	%rd25, [camera_param_6];
	ld.param.u64 	%rd24, [camera_param_3];
	cvta.to.global.u64 	%rd9, %rd26;
	cvta.to.global.u64 	%rd10, %rd7;
	cvta.to.global.u64 	%rd11, %rd6;
	cvta.to.global.u64 	%rd12, %rd24;
	cvta.to.global.u64 	%rd13, %rd25;
	ld.global.u8 	%rs4, [%rd12];
	cvt.rn.f32.u16 	%f14, %rs4;
	ld.global.u8 	%rs5, [%rd12+1];
	cvt.rn.f32.u16 	%f15, %rs5;
	ld.global.u8 	%rs6, [%rd12+2];
	cvt.rn.f32.u16 	%f16, %rs6;
	ld.global.u8 	%rs7, [%rd13];
	cvt.rn.f32.u16 	%f1, %rs7;
	ld.global.u8 	%rs8, [%rd13+1];
	cvt.rn.f32.u16 	%f2, %rs8;
	ld.global.u8 	%rs9, [%rd13+2];
	cvt.rn.f32.u16 	%f3, %rs9;
	mul.lo.s32 	%r6, %r1, 3;
	cvt.s64.s32 	%rd14, %r6;
	add.s64 	%rd15, %rd9, %rd14;
	ld.global.u8 	%rs1, [%rd15];
	cvt.u32.u16 	%r7, %rs1;
	and.b32  	%r8, %r7, 255;
	cvt.s64.s32 	%rd16, %r1;
	add.s64 	%rd17, %rd10, %rd16;
	ld.global.u8 	%rs10, [%rd17];
	add.s64 	%rd18, %rd11, %rd14;
	ld.global.u8 	%rs11, [%rd18];
	mul.wide.u16 	%r9, %rs11, %rs10;
	add.s32 	%r10, %r9, %r8;
	cvt.rn.f32.u32 	%f17, %r10;
	ld.global.u8 	%rs2, [%rd15+1];
	cvt.u32.u16 	%r11, %rs2;
	and.b32  	%r12, %r11, 255;
	ld.global.u8 	%rs12, [%rd18+1];
	mul.wide.u16 	%r13, %rs12, %rs10;
	add.s32 	%r14, %r13, %r12;
	cvt.rn.f32.u32 	%f18, %r14;
	ld.global.u8 	%rs3, [%rd15+2];
	cvt.u32.u16 	%r15, %rs3;
	and.b32  	%r16, %r15, 255;
	ld.global.u8 	%rs13, [%rd18+2];
	mul.wide.u16 	%r17, %rs13, %rs10;
	add.s32 	%r18, %r17, %r16;
	cvt.rn.f32.u32 	%f19, %r18;
	sub.f32 	%f20, %f17, %f14;
	sub.f32 	%f21, %f18, %f15;
	mul.f32 	%f22, %f21, %f2;
	fma.rn.f32 	%f23, %f20, %f1, %f22;
	sub.f32 	%f24, %f19, %f16;
	fma.rn.f32 	%f25, %f24, %f3, %f23;
	cvt.rn.f32.u16 	%f4, %rs10;
	mul.f32 	%f26, %f1, %f4;
	cvt.rn.f32.u16 	%f5, %rs11;
	mul.f32 	%f27, %f2, %f4;
	cvt.rn.f32.u16 	%f6, %rs12;
	mul.f32 	%f28, %f27, %f6;
	fma.rn.f32 	%f29, %f26, %f5, %f28;
	mul.f32 	%f30, %f3, %f4;
	cvt.rn.f32.u16 	%f7, %rs13;
	fma.rn.f32 	%f8, %f30, %f7, %f29;
	setp.geu.f32 	%p2, %f25, 0f00000000;
	cvt.f64.f32 	%fd1, %f8;
	setp.geu.f64 	%p3, %fd1, 0dBFE999999999999A;
	or.pred  	%p4, %p2, %p3;
	@%p4 bra 	$L__BB6_5;
	mov.f32 	%f31, 0f3F800000;
	sub.f32 	%f32, %f31, %f1;
	sub.f32 	%f33, %f32, %f2;
	sub.f32 	%f34, %f33, %f3;
	div.rn.f32 	%f35, %f34, %f8;
	add.f32 	%f36, %f35, 0f3F800000;
	mul.f32 	%f9, %f36, %f4;
	setp.leu.f32 	%p5, %f9, 0f00000000;
	@%p5 bra 	$L__BB6_5;
	cvta.to.global.u64 	%rd19, %rd3;
	cvta.to.global.u64 	%rd20, %rd2;
	cvt.rn.f32.u16 	%f37, %rs1;
	fma.rn.f32 	%f38, %f9, %f5, %f37;
	cvt.rn.f32.u16 	%f39, %rs2;
	fma.rn.f32 	%f40, %f9, %f6, %f39;
	cvt.rn.f32.u16 	%f41, %rs3;
	fma.rn.f32 	%f42, %f9, %f7, %f41;
	ld.global.u8 	%rs17, [%rd20];
	cvt.rn.f32.u16 	%f43, %rs17;
	ld.global.u8 	%rs18, [%rd20+1];
	cvt.rn.f32.u16 	%f44, %rs18;
	ld.global.u8 	%rs19, [%rd20+2];
	cvt.rn.f32.u16 	%f45, %rs19;
	ld.global.u8 	%rs20, [%rd19];
	cvt.rn.f32.u16 	%f46, %rs20;
	ld.global.u8 	%rs21, [%rd19+1];
	cvt.rn.f32.u16 	%f47, %rs21;
	ld.global.u8 	%rs22, [%rd19+2];
	cvt.rn.f32.u16 	%f48, %rs22;
	mul.f32 	%f49, %f40, %f47;
	fma.rn.f32 	%f50, %f38, %f46, %f49;
	fma.rn.f32 	%f51, %f42, %f48, %f50;
	mul.f32 	%f52, %f12, 0f3F000000;
	add.f32 	%f10, %f52, %f51;
	mul.f32 	%f53, %f40, %f44;
	fma.rn.f32 	%f54, %f38, %f43, %f53;
	fma.rn.f32 	%f55, %f42, %f45, %f54;
	mul.f32 	%f56, %f13, 0f3F000000;
	add.f32 	%f11, %f56, %f55;
	abs.f32 	%f57, %f10;
	setp.geu.f32 	%p6, %f57, %f52;
	setp.geu.f32 	%p7, %f57, %f56;
	or.pred  	%p8, %p6, %p7;
	@%p8 bra 	$L__BB6_5;
	ld.param.u64 	%rd27, [camera_param_10];
	cvt.rzi.u32.f32 	%r19, %f10;
	shl.b32 	%r20, %r1, 1;
	cvt.s64.s32 	%rd21, %r20;
	cvta.to.global.u64 	%rd22, %rd27;
	add.s64 	%rd23, %rd22, %rd21;
	st.global.u8 	[%rd23], %r19;
	cvt.rzi.u32.f32 	%r21, %f11;
	st.global.u8 	[%rd23+1], %r21;
$L__BB6_5:
	ret;

}
	// .globl	render
.visible .entry render(
	.param .u32 render_param_0,
	.param .f32 render_param_1,
	.param .f32 render_param_2,
	.param .u64 .ptr .align 1 render_param_3,
	.param .u64 .ptr .align 1 render_param_4,
	.param .u64 .ptr .align 1 render_param_5
)
{
	.reg .pred 	%p<19>;
	.reg .b16 	%rs<36>;
	.reg .b32 	%r<73>;
	.reg .b32 	%f<178>;
	.reg .b64 	%rd<29>;

	ld.param.u32 	%r30, [render_param_0];
	ld.param.f32 	%f66, [render_param_1];
	ld.param.f32 	%f67, [render_param_2];
	ld.param.u64 	%rd6, [render_param_3];
	ld.param.u64 	%rd7, [render_param_4];
	ld.param.u64 	%rd5, [render_param_5];
	cvta.to.global.u64 	%rd1, %rd7;
	cvta.to.global.u64 	%rd2, %rd6;
	mov.u32 	%r31, %ctaid.x;
	mov.u32 	%r32, %ntid.x;
	mov.u32 	%r33, %tid.x;
	mad.lo.s32 	%r1, %r31, %r32, %r33;
	mov.u32 	%r34, %ctaid.y;
	mov.u32 	%r35, %ntid.y;
	mov.u32 	%r36, %tid.y;
	mad.lo.s32 	%r2, %r34, %r35, %r36;
	cvt.rn.f32.s32 	%f1, %r1;
	setp.leu.f32 	%p1, %f66, %f1;
	cvt.rn.f32.u32 	%f69, %r2;
	setp.leu.f32 	%p2, %f67, %f69;
	or.pred  	%p3, %p1, %p2;
	@%p3 bra 	$L__BB7_26;
	cvt.rzi.s32.f32 	%r38, %f66;
	mad.lo.s32 	%r3, %r38, %r2, %r1;
	setp.lt.s32 	%p4, %r30, 1;
	mov.b32 	%r60, 0;
	mov.f32 	%f142, 0f00000000;
	mov.f32 	%f143, %f142;
	mov.f32 	%f144, %f142;
	@%p4 bra 	$L__BB7_23;
	and.b32  	%r4, %r30, 3;
	setp.lt.u32 	%p5, %r30, 4;
	mov.f32 	%f144, 0f00000000;
	mov.b32 	%r70, 0;
	mov.u32 	%r60, %r70;
	mov.f32 	%f143, %f144;
	mov.f32 	%f142, %f144;
	@%p5 bra 	$L__BB7_13;
	and.b32  	%r70, %r30, 2147483644;
	mov.f32 	%f144, 0f00000000;
	mov.b32 	%r58, 0;
	mov.u32 	%r60, %r58;
$L__BB7_4:
	.pragma "nounroll";
	shl.b32 	%r42, %r58, 1;
	cvt.u64.u32 	%rd8, %r42;
	add.s64 	%rd3, %rd2, %rd8;
	ld.global.u8 	%rs1, [%rd3];
	cvt.rn.f32.u16 	%f74, %rs1;
	ld.global.u8 	%rs2, [%rd3+1];
	cvt.rn.f32.u16 	%f75, %rs2;
	sub.f32 	%f76, %f74, %f1;
	sub.f32 	%f77, %f75, %f69;
	mul.f32 	%f78, %f77, %f77;
	fma.rn.f32 	%f79, %f76, %f76, %f78;
	setp.gtu.f32 	%p6, %f79, 0f3F800000;
	@%p6 bra 	$L__BB7_6;
	mul.lo.s32 	%r43, %r58, 3;
	cvt.u64.u32 	%rd9, %r43;
	add.s64 	%rd10, %rd1, %rd9;
	ld.global.u8 	%rs3, [%rd10];
	cvt.rn.f32.u16 	%f80, %rs3;
	add.f32 	%f142, %f142, %f80;
	ld.global.u8 	%rs4, [%rd10+1];
	cvt.rn.f32.u16 	%f81, %rs4;
	add.f32 	%f143, %f143, %f81;
	ld.global.u8 	%rs5, [%rd10+2];
	cvt.rn.f32.u16 	%f82, %rs5;
	add.f32 	%f144, %f144, %f82;
	add.s32 	%r60, %r60, 1;
$L__BB7_6:
	ld.global.u8 	%rs6, [%rd3+2];
	cvt.rn.f32.u16 	%f83, %rs6;
	ld.global.u8 	%rs7, [%rd3+3];
	cvt.rn.f32.u16 	%f84, %rs7;
	sub.f32 	%f85, %f83, %f1;
	sub.f32 	%f86, %f84, %f69;
	mul.f32 	%f87, %f86, %f86;
	fma.rn.f32 	%f88, %f85, %f85, %f87;
	setp.gtu.f32 	%p7, %f88, 0f3F800000;
	@%p7 bra 	$L__BB7_8;
	mad.lo.s32 	%r44, %r58, 3, 3;
	cvt.u64.u32 	%rd11, %r44;
	add.s64 	%rd12, %rd1, %rd11;
	ld.global.u8 	%rs8, [%rd12];
	cvt.rn.f32.u16 	%f89, %rs8;
	add.f32 	%f142, %f142, %f89;
	ld.global.u8 	%rs9, [%rd12+1];
	cvt.rn.f32.u16 	%f90, %rs9;
	add.f32 	%f143, %f143, %f90;
	ld.global.u8 	%rs10, [%rd12+2];
	cvt.rn.f32.u16 	%f91, %rs10;
	add.f32 	%f144, %f144, %f91;
	add.s32 	%r60, %r60, 1;
$L__BB7_8:
	ld.global.u8 	%rs11, [%rd3+4];
	cvt.rn.f32.u16 	%f92, %rs11;
	ld.global.u8 	%rs12, [%rd3+5];
	cvt.rn.f32.u16 	%f93, %rs12;
	sub.f32 	%f94, %f92, %f1;
	sub.f32 	%f95, %f93, %f69;
	mul.f32 	%f96, %f95, %f95;
	fma.rn.f32 	%f97, %f94, %f94, %f96;
	setp.gtu.f32 	%p8, %f97, 0f3F800000;
	@%p8 bra 	$L__BB7_10;
	mad.lo.s32 	%r45, %r58, 3, 6;
	cvt.u64.u32 	%rd13, %r45;
	add.s64 	%rd14, %rd1, %rd13;
	ld.global.u8 	%rs13, [%rd14];
	cvt.rn.f32.u16 	%f98, %rs13;
	add.f32 	%f142, %f142, %f98;
	ld.global.u8 	%rs14, [%rd14+1];
	cvt.rn.f32.u16 	%f99, %rs14;
	add.f32 	%f143, %f143, %f99;
	ld.global.u8 	%rs15, [%rd14+2];
	cvt.rn.f32.u16 	%f100, %rs15;
	add.f32 	%f144, %f144, %f100;
	add.s32 	%r60, %r60, 1;
$L__BB7_10:
	ld.global.u8 	%rs16, [%rd3+6];
	cvt.rn.f32.u16 	%f101, %rs16;
	ld.global.u8 	%rs17, [%rd3+7];
	cvt.rn.f32.u16 	%f102, %rs17;
	sub.f32 	%f103, %f101, %f1;
	sub.f32 	%f104, %f102, %f69;
	mul.f32 	%f105, %f104, %f104;
	fma.rn.f32 	%f106, %f103, %f103, %f105;
	setp.gtu.f32 	%p9, %f106, 0f3F800000;
	@%p9 bra 	$L__BB7_12;
	mad.lo.s32 	%r46, %r58, 3, 9;
	cvt.u64.u32 	%rd15, %r46;
	add.s64 	%rd16, %rd1, %rd15;
	ld.global.u8 	%rs18, [%rd16];
	cvt.rn.f32.u16 	%f107, %rs18;
	add.f32 	%f142, %f142, %f107;
	ld.global.u8 	%rs19, [%rd16+1];
	cvt.rn.f32.u16 	%f108, %rs19;
	add.f32 	%f143, %f143, %f108;
	ld.global.u8 	%rs20, [%rd16+2];
	cvt.rn.f32.u16 	%f109, %rs20;
	add.f32 	%f144, %f144, %f109;
	add.s32 	%r60, %r60, 1;
$L__BB7_12:
	add.s32 	%r58, %r58, 4;
	setp.ne.s32 	%p10, %r58, %r70;
	@%p10 bra 	$L__BB7_4;
$L__BB7_13:
	setp.eq.s32 	%p11, %r4, 0;
	@%p11 bra 	$L__BB7_23;
	setp.eq.s32 	%p12, %r4, 1;
	@%p12 bra 	$L__BB7_20;
	shl.b32 	%r48, %r70, 1;
	cvt.u64.u32 	%rd17, %r48;
	add.s64 	%rd4, %rd2, %rd17;
	ld.global.u8 	%rs21, [%rd4];
	cvt.rn.f32.u16 	%f111, %rs21;
	ld.global.u8 	%rs22, [%rd4+1];
	cvt.rn.f32.u16 	%f112, %rs22;
	sub.f32 	%f113, %f111, %f1;
	sub.f32 	%f114, %f112, %f69;
	mul.f32 	%f115, %f114, %f114;
	fma.rn.f32 	%f116, %f113, %f113, %f115;
	setp.gtu.f32 	%p13, %f116, 0f3F800000;
	@%p13 bra 	$L__BB7_17;
	mul.lo.s32 	%r49, %r70, 3;
	cvt.u64.u32 	%rd18, %r49;
	add.s64 	%rd19, %rd1, %rd18;
	ld.global.u8 	%rs23, [%rd19];
	cvt.rn.f32.u16 	%f117, %rs23;
	add.f32 	%f142, %f142, %f117;
	ld.global.u8 	%rs24, [%rd19+1];
	cvt.rn.f32.u16 	%f118, %rs24;
	add.f32 	%f143, %f143, %f118;
	ld.global.u8 	%rs25, [%rd19+2];
	cvt.rn.f32.u16 	%f119, %rs25;
	add.f32 	%f144, %f144, %f119;
	add.s32 	%r60, %r60, 1;
$L__BB7_17:
	ld.global.u8 	%rs26, [%rd4+2];
	cvt.rn.f32.u16 	%f120, %rs26;
	ld.global.u8 	%rs27, [%rd4+3];
	cvt.rn.f32.u16 	%f121, %rs27;
	sub.f32 	%f122, %f120, %f1;
	sub.f32 	%f123, %f121, %f69;
	mul.f32 	%f124, %f123, %f123;
	fma.rn.f32 	%f125, %f122, %f122, %f124;
	setp.gtu.f32 	%p14, %f125, 0f3F800000;
	@%p14 bra 	$L__BB7_19;
	mad.lo.s32 	%r50, %r70, 3, 3;
	cvt.u64.u32 	%rd20, %r50;
	add.s64 	%rd21, %rd1, %rd20;
	ld.global.u8 	%rs28, [%rd21];
	cvt.rn.f32.u16 	%f126, %rs28;
	add.f32 	%f142, %f142, %f126;
	ld.global.u8 	%rs29, [%rd21+1];
	cvt.rn.f32.u16 	%f127, %rs29;
	add.f32 	%f143, %f143, %f127;
	ld.global.u8 	%rs30, [%rd21+2];
	cvt.rn.f32.u16 	%f128, %rs30;
	add.f32 	%f144, %f144, %f128;
	add.s32 	%r60, %r60, 1;
$L__BB7_19:
	add.s32 	%r70, %r70, 2;
$L__BB7_20:
	and.b32  	%r51, %r30, 1;
	setp.eq.b32 	%p15, %r51, 1;
	not.pred 	%p16, %p15;
	@%p16 bra 	$L__BB7_23;
	shl.b32 	%r52, %r70, 1;
	cvt.u64.u32 	%rd22, %r52;
	add.s64 	%rd23, %rd2, %rd22;
	ld.global.u8 	%rs31, [%rd23];
	cvt.rn.f32.u16 	%f129, %rs31;
	ld.global.u8 	%rs32, [%rd23+1];
	cvt.rn.f32.u16 	%f130, %rs32;
	sub.f32 	%f131, %f129, %f1;
	sub.f32 	%f132, %f130, %f69;
	mul.f32 	%f133, %f132, %f132;
	fma.rn.f32 	%f134, %f131, %f131, %f133;
	setp.gtu.f32 	%p17, %f134, 0f3F800000;
	@%p17 bra 	$L__BB7_23;
	mul.lo.s32 	%r53, %r70, 3;
	cvt.u64.u32 	%rd24, %r53;
	add.s64 	%rd25, %rd1, %rd24;
	ld.global.u8 	%rs33, [%rd25];
	cvt.rn.f32.u16 	%f135, %rs33;
	add.f32 	%f142, %f142, %f135;
	ld.global.u8 	%rs34, [%rd25+1];
	cvt.rn.f32.u16 	%f136, %rs34;
	add.f32 	%f143, %f143, %f136;
	ld.global.u8 	%rs35, [%rd25+2];
	cvt.rn.f32.u16 	%f137, %rs35;
	add.f32 	%f144, %f144, %f137;
	add.s32 	%r60, %r60, 1;
$L__BB7_23:
	setp.lt.s32 	%p18, %r60, 1;
	@%p18 bra 	$L__BB7_25;
	cvt.rn.f32.u32 	%f138, %r60;
	div.rn.f32 	%f142, %f142, %f138;
	div.rn.f32 	%f143, %f143, %f138;
	div.rn.f32 	%f144, %f144, %f138;
$L__BB7_25:
	cvt.rzi.u32.f32 	%r54, %f142;
	mul.lo.s32 	%r55, %r3, 3;
	cvt.s64.s32 	%rd26, %r55;
	cvta.to.global.u64 	%rd27, %rd5;
	add.s64 	%rd28, %rd27, %rd26;
	st.global.u8 	[%rd28], %r54;
	cvt.rzi.u32.f32 	%r56, %f143;
	st.global.u8 	[%rd28+1], %r56;
	cvt.rzi.u32.f32 	%r57, %f144;
	st.global.u8 	[%rd28+2], %r57;
$L__BB7_26:
	ret;

}


// ===== COMPILED SASS (sm_100) =====

	.target	sm_100

	.elftype	@"ET_EXEC"


//--------------------- .note.nv.tkinfo           --------------------------
	.section	.note.nv.tkinfo,"",@"SHT_NOTE"
	.sectionflags	@"SHF_NOTE_NV_TKINFO"
	.tkinfo
        /*0018*/ 	.word	0x00000002
        /*0030*/ 	.string	""
        /*0030*/ 	.string	"ptxas"
        /*0030*/ 	.string	"Cuda compilation tools, release 13.0, V13.0.88"
        /*0030*/ 	.string	"Build cuda_13.0.r13.0/compiler.36424714_0"
        /*0030*/ 	.string	"-arch sm_100 -m 64 "



//--------------------- .note.nv.cuinfo           --------------------------
	.section	.note.nv.cuinfo,"",@"SHT_NOTE"
	.sectionflags	@"SHF_NOTE_NV_CUINFO"
        /*0018*/ 	.short	0x0002
        /*001a*/ 	.short	0x0064
        /*001c*/ 	.short	0x0082
	.zero		2


//--------------------- .nv.info                  --------------------------
	.section	.nv.info,"",@"SHT_CUDA_INFO"
	.align	4


	//----- nvinfo : EIATTR_REGCOUNT
	.align		4
        /*0000*/ 	.byte	0x04, 0x2f
        /*0002*/ 	.short	(.L_1 - .L_0)
	.align		4
.L_0:
        /*0004*/ 	.word	index@(generate_image)
        /*0008*/ 	.word	0x0000000a


	//----- nvinfo : EIATTR_FRAME_SIZE
	.align		4
.L_1:
        /*000c*/ 	.byte	0x04, 0x11
        /*000e*/ 	.short	(.L_3 - .L_2)
	.align		4
.L_2:
        /*0010*/ 	.word	index@(generate_image)
        /*0014*/ 	.word	0x00000000


	//----- nvinfo : EIATTR_REGCOUNT
	.align		4
.L_3:
        /*0018*/ 	.byte	0x04, 0x2f
        /*001a*/ 	.short	(.L_5 - .L_4)
	.align		4
.L_4:
        /*001c*/ 	.word	index@(draw_circle)
        /*0020*/ 	.word	0x00000008


	//----- nvinfo : EIATTR_FRAME_SIZE
	.align		4
.L_5:
        /*0024*/ 	.byte	0x04, 0x11
        /*0026*/ 	.short	(.L_7 - .L_6)
	.align		4
.L_6:
        /*0028*/ 	.word	index@(draw_circle)
        /*002c*/ 	.word	0x00000000


	//----- nvinfo : EIATTR_REGCOUNT
	.align		4
.L_7:
        /*0030*/ 	.byte	0x04, 0x2f
        /*0032*/ 	.short	(.L_9 - .L_8)
	.align		4
.L_8:
        /*0034*/ 	.word	index@(produit_scalaire)
        /*0038*/ 	.word	0x0000000e


	//----- nvinfo : EIATTR_FRAME_SIZE
	.align		4
.L_9:
        /*003c*/ 	.byte	0x04, 0x11
        /*003e*/ 	.short	(.L_11 - .L_10)
	.align		4
.L_10:
        /*0040*/ 	.word	index@(produit_scalaire)
        /*0044*/ 	.word	0x00000000


	//----- nvinfo : EIATTR_REGCOUNT
	.align		4
.L_11:
        /*0048*/ 	.byte	0x04, 0x2f
        /*004a*/ 	.short	(.L_13 - .L_12)
	.align		4
.L_12:
        /*004c*/ 	.word	index@(sdf_sphere)
        /*0050*/ 	.word	0x00000011


	//----- nvinfo : EIATTR_FRAME_SIZE
	.align		4
.L_13:
        /*0054*/ 	.byte	0x04, 0x11
        /*0056*/ 	.short	(.L_15 - .L_14)
	.align		4
.L_14:
        /*0058*/ 	.word	index@($__internal_4_$__cuda_sm20_sqrt_rn_f32_slowpath)
        /*005c*/ 	.word	0x00000000


	//----- nvinfo : EIATTR_FRAME_SIZE
	.align		4
.L_15:
        /*0060*/ 	.byte	0x04, 0x11
        /*0062*/ 	.short	(.L_17 - .L_16)
	.align		4
.L_16:
        /*0064*/ 	.word	index@(sdf_sphere)
        /*0068*/ 	.word	0x00000000


	//----- nvinfo : EIATTR_REGCOUNT
	.align		4
.L_17:
        /*006c*/ 	.byte	0x04, 0x2f
        /*006e*/ 	.short	(.L_19 - .L_18)
	.align		4
.L_18:
        /*0070*/ 	.word	index@(grad_sdf_sphere)
        /*0074*/ 	.word	0x00000017


	//----- nvinfo : EIATTR_FRAME_SIZE
	.align		4
.L_19:
        /*0078*/ 	.byte	0x04, 0x11
        /*007a*/ 	.short	(.L_21 - .L_20)
	.align		4
.L_20:
        /*007c*/ 	.word	index@($__internal_3_$__cuda_sm3x_div_rn_noftz_f32_slowpath)
        /*0080*/ 	.word	0x00000000


	//----- nvinfo : EIATTR_FRAME_SIZE
	.align		4
.L_21:
        /*0084*/ 	.byte	0x04, 0x11
        /*0086*/ 	.short	(.L_23 - .L_22)
	.align		4
.L_22:
        /*0088*/ 	.word	index@(grad_sdf_sphere)
        /*008c*/ 	.word	0x00000000


	//----- nvinfo : EIATTR_REGCOUNT
	.align		4
.L_23:
        /*0090*/ 	.byte	0x04, 0x2f
        /*0092*/ 	.short	(.L_25 - .L_24)
	.align		4
.L_24:
        /*0094*/ 	.word	index@(newton_march)
        /*0098*/ 	.word	0x00000013


	//----- nvinfo : EIATTR_FRAME_SIZE
	.align		4
.L_25:
        /*009c*/ 	.byte	0x04, 0x11
        /*009e*/ 	.short	(.L_27 - .L_26)
	.align		4
.L_26:
        /*00a0*/ 	.word	index@($__internal_2_$__cuda_sm3x_div_rn_noftz_f32_slowpath)
        /*00a4*/ 	.word	0x00000000


	//----- nvinfo : EIATTR_FRAME_SIZE
	.align		4
.L_27:
        /*00a8*/ 	.byte	0x04, 0x11
        /*00aa*/ 	.short	(.L_29 - .L_28)
	.align		4
.L_28:
        /*00ac*/ 	.word	index@(newton_march)
        /*00b0*/ 	.word	0x00000000


	//----- nvinfo : EIATTR_REGCOUNT
	.align		4
.L_29:
        /*00b4*/ 	.byte	0x04, 0x2f
        /*00b6*/ 	.short	(.L_31 - .L_30)
	.align		4
.L_30:
        /*00b8*/ 	.word	index@(camera)
        /*00bc*/ 	.word	0x0000001b


	//----- nvinfo : EIATTR_FRAME_SIZE
	.align		4
.L_31:
        /*00c0*/ 	.byte	0x04, 0x11
        /*00c2*/ 	.short	(.L_33 - .L_32)
	.align		4
.L_32:
        /*00c4*/ 	.word	index@($__internal_1_$__cuda_sm3x_div_rn_noftz_f32_slowpath)
        /*00c8*/ 	.word	0x00000000


	//----- nvinfo : EIATTR_FRAME_SIZE
	.align		4
.L_33:
        /*00cc*/ 	.byte	0x04, 0x11
        /*00ce*/ 	.short	(.L_35 - .L_34)
	.align		4
.L_34:
        /*00d0*/ 	.word	index@(camera)
        /*00d4*/ 	.word	0x00000000


	//----- nvinfo : EIATTR_REGCOUNT
	.align		4
.L_35:
        /*00d8*/ 	.byte	0x04, 0x2f
        /*00da*/ 	.short	(.L_37 - .L_36)
	.align		4
.L_36:
        /*00dc*/ 	.word	index@(render)
        /*00e0*/ 	.word	0x00000020


	//----- nvinfo : EIATTR_FRAME_SIZE
	.align		4
.L_37:
        /*00e4*/ 	.byte	0x04, 0x11
        /*00e6*/ 	.short	(.L_39 - .L_38)
	.align		4
.L_38:
        /*00e8*/ 	.word	index@($__internal_0_$__cuda_sm3x_div_rn_noftz_f32_slowpath)
        /*00ec*/ 	.word	0x00000000


	//----- nvinfo : EIATTR_FRAME_SIZE
	.align		4
.L_39:
        /*00f0*/ 	.byte	0x04, 0x11
        /*00f2*/ 	.short	(.L_41 - .L_40)
	.align		4
.L_40:
        /*00f4*/ 	.word	index@(render)
        /*00f8*/ 	.word	0x00000000


	//----- nvinfo : EIATTR_MIN_STACK_SIZE
	.align		4
.L_41:
        /*00fc*/ 	.byte	0x04, 0x12
        /*00fe*/ 	.short	(.L_43 - .L_42)
	.align		4
.L_42:
        /*0100*/ 	.word	index@(render)
        /*0104*/ 	.word	0x00000000


	//----- nvinfo : EIATTR_MIN_STACK_SIZE
	.align		4
.L_43:
        /*0108*/ 	.byte	0x04, 0x12
        /*010a*/ 	.short	(.L_45 - .L_44)
	.align		4
.L_44:
        /*010c*/ 	.word	index@(camera)
        /*0110*/ 	.word	0x00000000


	//----- nvinfo : EIATTR_MIN_STACK_SIZE
	.align		4
.L_45:
        /*0114*/ 	.byte	0x04, 0x12
        /*0116*/ 	.short	(.L_47 - .L_46)
	.align		4
.L_46:
        /*0118*/ 	.word	index@(newton_march)
        /*011c*/ 	.word	0x00000000


	//----- nvinfo : EIATTR_MIN_STACK_SIZE
	.align		4
.L_47:
        /*0120*/ 	.byte	0x04, 0x12
        /*0122*/ 	.short	(.L_49 - .L_48)
	.align		4
.L_48:
        /*0124*/ 	.word	index@(grad_sdf_sphere)
        /*0128*/ 	.word	0x00000000


	//----- nvinfo : EIATTR_MIN_STACK_SIZE
	.align		4
.L_49:
        /*012c*/ 	.byte	0x04, 0x12
        /*012e*/ 	.short	(.L_51 - .L_50)
	.align		4
.L_50:
        /*0130*/ 	.word	index@(sdf_sphere)
        /*0134*/ 	.word	0x00000000


	//----- nvinfo : EIATTR_MIN_STACK_SIZE
	.align		4
.L_51:
        /*0138*/ 	.byte	0x04, 0x12
        /*013a*/ 	.short	(.L_53 - .L_52)
	.align		4
.L_52:
        /*013c*/ 	.word	index@(produit_scalaire)
        /*0140*/ 	.word	0x00000000


	//----- nvinfo : EIATTR_MIN_STACK_SIZE
	.align		4
.L_53:
        /*0144*/ 	.byte	0x04, 0x12
        /*0146*/ 	.short	(.L_55 - .L_54)
	.align		4
.L_54:
        /*0148*/ 	.word	index@(draw_circle)
        /*014c*/ 	.word	0x00000000


	//----- nvinfo : EIATTR_MIN_STACK_SIZE
	.align		4
.L_55:
        /*0150*/ 	.byte	0x04, 0x12
        /*0152*/ 	.short	(.L_57 - .L_56)
	.align		4
.L_56:
        /*0154*/ 	.word	index@(generate_image)
        /*0158*/ 	.word	0x00000000
.L_57:


//--------------------- .nv.compat                --------------------------
	.section	.nv.compat,"",@"SHT_CUDA_COMPAT_INFO"
	.align	4
        /*0000*/ 	.byte	0x02, 0x09, 0x00, 0x00, 0x02, 0x02, 0x01, 0x00, 0x02, 0x05, 0x05, 0x00, 0x03, 0x07, 0x01, 0x01
        /*0010*/ 	.byte	0x02, 0x03, 0x00, 0x00, 0x02, 0x06, 0x01, 0x00, 0x04, 0x0b, 0x08, 0x00, 0x01, 0x00, 0x00, 0x00
        /*0020*/ 	.byte	0x00, 0x00, 0x00, 0x00


//--------------------- .nv.info.render           --------------------------
	.section	.nv.info.render,"",@"SHT_CUDA_INFO"
	.sectionflags	@""
	.align	4


	//----- nvinfo : EIATTR_CUDA_API_VERSION
	.align		4
        /*0000*/ 	.byte	0x04, 0x37
        /*0002*/ 	.short	(.L_59 - .L_58)
.L_58:
        /*0004*/ 	.word	0x00000082


	//----- nvinfo : EIATTR_KPARAM_INFO
	.align		4
.L_59:
        /*0008*/ 	.byte	0x04, 0x17
        /*000a*/ 	.short	(.L_61 - .L_60)
.L_60:
        /*000c*/ 	.word	0x00000000
        /*0010*/ 	.short	0x0005
        /*0012*/ 	.short	0x0020
        /*0014*/ 	.byte	0x00, 0xf5, 0x21, 0x00


	//----- nvinfo : EIATTR_KPARAM_INFO
	.align		4
.L_61:
        /*0018*/ 	.byte	0x04, 0x17
        /*001a*/ 	.short	(.L_63 - .L_62)
.L_62:
        /*001c*/ 	.word	0x00000000
        /*0020*/ 	.short	0x0004
        /*0022*/ 	.short	0x0018
        /*0024*/ 	.byte	0x00, 0xf5, 0x21, 0x00


	//----- nvinfo : EIATTR_KPARAM_INFO
	.align		4
.L_63:
        /*0028*/ 	.byte	0x04, 0x17
        /*002a*/ 	.short	(.L_65 - .L_64)
.L_64:
        /*002c*/ 	.word	0x00000000
        /*0030*/ 	.short	0x0003
        /*0032*/ 	.short	0x0010
        /*0034*/ 	.byte	0x00, 0xf5, 0x21, 0x00


	//----- nvinfo : EIATTR_KPARAM_INFO
	.align		4
.L_65:
        /*0038*/ 	.byte	0x04, 0x17
        /*003a*/ 	.short	(.L_67 - .L_66)
.L_66:
        /*003c*/ 	.word	0x00000000
        /*0040*/ 	.short	0x0002
        /*0042*/ 	.short	0x0008
        /*0044*/ 	.byte	0x00, 0xf0, 0x11, 0x00


	//----- nvinfo : EIATTR_KPARAM_INFO
	.align		4
.L_67:
        /*0048*/ 	.byte	0x04, 0x17
        /*004a*/ 	.short	(.L_69 - .L_68)
.L_68:
        /*004c*/ 	.word	0x00000000
        /*0050*/ 	.short	0x0001
        /*0052*/ 	.short	0x0004
        /*0054*/ 	.byte	0x00, 0xf0, 0x11, 0x00


	//----- nvinfo : EIATTR_KPARAM_INFO
	.align		4
.L_69:
        /*0058*/ 	.byte	0x04, 0x17
        /*005a*/ 	.short	(.L_71 - .L_70)
.L_70:
        /*005c*/ 	.word	0x00000000
        /*0060*/ 	.short	0x0000
        /*0062*/ 	.short	0x0000
        /*0064*/ 	.byte	0x00, 0xf0, 0x11, 0x00


	//----- nvinfo : EIATTR_SPARSE_MMA_MASK
	.align		4
.L_71:
        /*0068*/ 	.byte	0x03, 0x50
        /*006a*/ 	.short	0x0000


	//----- nvinfo : EIATTR_MAXREG_COUNT
	.align		4
        /*006c*/ 	.byte	0x03, 0x1b
        /*006e*/ 	.short	0x00ff


	//----- nvinfo : EIATTR_MERCURY_ISA_VERSION
	.align		4
        /*0070*/ 	.byte	0x03, 0x5f
        /*0072*/ 	.short	0x0101


	//----- nvinfo : EIATTR_VRC_CTA_INIT_COUNT
	.align		4
        /*0074*/ 	.byte	0x02, 0x4a
	.zero		1
	.zero		1


	//----- nvinfo : EIATTR_EXIT_INSTR_OFFSETS
	.align		4
        /*0078*/ 	.byte	0x04, 0x1c
        /*007a*/ 	.short	(.L_73 - .L_72)


	//   ....[0]....
.L_72:
        /*007c*/ 	.word	0x000000f0


	//   ....[1]....
        /*0080*/ 	.word	0x000011c0


	//----- nvinfo : EIATTR_CRS_STACK_SIZE
	.align		4
.L_73:
        /*0084*/ 	.byte	0x04, 0x1e
        /*0086*/ 	.short	(.L_75 - .L_74)
.L_74:
        /*0088*/ 	.word	0x00000000


	//----- nvinfo : EIATTR_CBANK_PARAM_SIZE
	.align		4
.L_75:
        /*008c*/ 	.byte	0x03, 0x19
        /*008e*/ 	.short	0x0028


	//----- nvinfo : EIATTR_PARAM_CBANK
	.align		4
        /*0090*/ 	.byte	0x04, 0x0a
        /*0092*/ 	.short	(.L_77 - .L_76)
	.align		4
.L_76:
        /*0094*/ 	.word	index@(.nv.constant0.render)
        /*0098*/ 	.short	0x0380
        /*009a*/ 	.short	0x0028


	//----- nvinfo : EIATTR_SW_WAR
	.align		4
.L_77:
        /*009c*/ 	.byte	0x04, 0x36
        /*009e*/ 	.short	(.L_79 - .L_78)
.L_78:
        /*00a0*/ 	.word	0x00000008
.L_79:


//--------------------- .nv.info.camera           --------------------------
	.section	.nv.info.camera,"",@"SHT_CUDA_INFO"
	.sectionflags	@""
	.align	4


	//----- nvinfo : EIATTR_CUDA_API_VERSION
	.align		4
        /*0000*/ 	.byte	0x04, 0x37
        /*0002*/ 	.short	(.L_81 - .L_80)
.L_80:
        /*0004*/ 	.word	0x00000082


	//----- nvinfo : EIATTR_KPARAM_INFO
	.align		4
.L_81:
        /*0008*/ 	.byte	0x04, 0x17
        /*000a*/ 	.short	(.L_83 - .L_82)
.L_82:
        /*000c*/ 	.word	0x00000000
        /*0010*/ 	.short	0x000a
        /*0012*/ 	.short	0x0048
        /*0014*/ 	.byte	0x00, 0xf5, 0x21, 0x00


	//----- nvinfo : EIATTR_KPARAM_INFO
	.align		4
.L_83:
        /*0018*/ 	.byte	0x04, 0x17
        /*001a*/ 	.short	(.L_85 - .L_84)
.L_84:
        /*001c*/ 	.word	0x00000000
        /*0020*/ 	.short	0x0009
        /*0022*/ 	.short	0x0040
        /*0024*/ 	.byte	0x00, 0xf5, 0x21, 0x00


	//----- nvinfo : EIATTR_KPARAM_INFO
	.align		4
.L_85:
        /*0028*/ 	.byte	0x04, 0x17
        /*002a*/ 	.short	(.L_87 - .L_86)
.L_86:
        /*002c*/ 	.word	0x00000000
        /*0030*/ 	.short	0x0008
        /*0032*/ 	.short	0x0038
        /*0034*/ 	.byte	0x00, 0xf5, 0x21, 0x00


	//----- nvinfo : EIATTR_KPARAM_INFO
	.align		4
.L_87:
        /*0038*/ 	.byte	0x04, 0x17
        /*003a*/ 	.short	(.L_89 - .L_88)
.L_88:
        /*003c*/ 	.word	0x00000000
        /*0040*/ 	.short	0x0007
        /*0042*/ 	.short	0x0030
        /*0044*/ 	.byte	0x00, 0xf5, 0x21, 0x00


	//----- nvinfo : EIATTR_KPARAM_INFO
	.align		4
.L_89:
        /*0048*/ 	.byte	0x04, 0x17
        /*004a*/ 	.short	(.L_91 - .L_90)
.L_90:
        /*004c*/ 	.word	0x00000000
        /*0050*/ 	.short	0x0006
        /*0052*/ 	.short	0x0028
        /*0054*/ 	.byte	0x00, 0xf5, 0x21, 0x00


	//----- nvinfo : EIATTR_KPARAM_INFO
	.align		4
.L_91:
        /*0058*/ 	.byte	0x04, 0x17
        /*005a*/ 	.short	(.L_93 - .L_92)
.L_92:
        /*005c*/ 	.word	0x00000000
        /*0060*/ 	.short	0x0005
        /*0062*/ 	.short	0x0020
        /*0064*/ 	.byte	0x00, 0xf5, 0x21, 0x00


	//----- nvinfo : EIATTR_KPARAM_INFO
	.align		4
.L_93:
        /*0068*/ 	.byte	0x04, 0x17
        /*006a*/ 	.short	(.L_95 - .L_94)
.L_94:
        /*006c*/ 	.word	0x00000000
        /*0070*/ 	.short	0x0004
        /*0072*/ 	.short	0x0018
        /*0074*/ 	.byte	0x00, 0xf5, 0x21, 0x00


	//----- nvinfo : EIATTR_KPARAM_INFO
	.align		4
.L_95:
        /*0078*/ 	.byte	0x04, 0x17
        /*007a*/ 	.short	(.L_97 - .L_96)
.L_96:
        /*007c*/ 	.word	0x00000000
        /*0080*/ 	.short	0x0003
        /*0082*/ 	.short	0x0010
        /*0084*/ 	.byte	0x00, 0xf5, 0x21, 0x00


	//----- nvinfo : EIATTR_KPARAM_INFO
	.align		4
.L_97:
        /*0088*/ 	.byte	0x04, 0x17
        /*008a*/ 	.short	(.L_99 - .L_98)
.L_98:
        /*008c*/ 	.word	0x00000000
        /*0090*/ 	.short	0x0002
        /*0092*/ 	.short	0x0008
        /*0094*/ 	.byte	0x00, 0xf0, 0x11, 0x00


	//----- nvinfo : EIATTR_KPARAM_INFO
	.align		4
.L_99:
        /*0098*/ 	.byte	0x04, 0x17
        /*009a*/ 	.short	(.L_101 - .L_100)
.L_100:
        /*009c*/ 	.word	0x00000000
        /*00a0*/ 	.short	0x0001
        /*00a2*/ 	.short	0x0004
        /*00a4*/ 	.byte	0x00, 0xf0, 0x11, 0x00


	//----- nvinfo : EIATTR_KPARAM_INFO
	.align		4
.L_101:
        /*00a8*/ 	.byte	0x04, 0x17
        /*00aa*/ 	.short	(.L_103 - .L_102)
.L_102:
        /*00ac*/ 	.word	0x00000000
        /*00b0*/ 	.short	0x0000
        /*00b2*/ 	.short	0x0000
        /*00b4*/ 	.byte	0x00, 0xf0, 0x11, 0x00


	//----- nvinfo : EIATTR_SPARSE_MMA_MASK
	.align		4
.L_103:
        /*00b8*/ 	.byte	0x03, 0x50
        /*00ba*/ 	.short	0x0000


	//----- nvinfo : EIATTR_MAXREG_COUNT
	.align		4
        /*00bc*/ 	.byte	0x03, 0x1b
        /*00be*/ 	.short	0x00ff


	//----- nvinfo : EIATTR_MERCURY_ISA_VERSION
	.align		4
        /*00c0*/ 	.byte	0x03, 0x5f
        /*00c2*/ 	.short	0x0101


	//----- nvinfo : EIATTR_VRC_CTA_INIT_COUNT
	.align		4
        /*00c4*/ 	.byte	0x02, 0x4a
	.zero		1
	.zero		1


	//----- nvinfo : EIATTR_EXIT_INSTR_OFFSETS
	.align		4
        /*00c8*/ 	.byte	0x04, 0x1c
        /*00ca*/ 	.short	(.L_105 - .L_104)


	//   ....[0]....
.L_104:
        /*00cc*/ 	.word	0x00000070


	//   ....[1]....
        /*00d0*/ 	.word	0x00000430


	//   ....[2]....
        /*00d4*/ 	.word	0x00000570


	//   ....[3]....
        /*00d8*/ 	.word	0x00000760


	//   ....[4]....
        /*00dc*/ 	.word	0x00000830


	//----- nvinfo : EIATTR_CRS_STACK_SIZE
	.align		4
.L_105:
        /*00e0*/ 	.byte	0x04, 0x1e
        /*00e2*/ 	.short	(.L_107 - .L_106)
.L_106:
        /*00e4*/ 	.word	0x00000000


	//----- nvinfo : EIATTR_CBANK_PARAM_SIZE
	.align		4
.L_107:
        /*00e8*/ 	.byte	0x03, 0x19
        /*00ea*/ 	.short	0x0050


	//----- nvinfo : EIATTR_PARAM_CBANK
	.align		4
        /*00ec*/ 	.byte	0x04, 0x0a
        /*00ee*/ 	.short	(.L_109 - .L_108)
	.align		4
.L_108:
        /*00f0*/ 	.word	index@(.nv.constant0.camera)
        /*00f4*/ 	.short	0x0380
        /*00f6*/ 	.short	0x0050


	//----- nvinfo : EIATTR_SW_WAR
	.align		4
.L_109:
        /*00f8*/ 	.byte	0x04, 0x36
        /*00fa*/ 	.short	(.L_111 - .L_110)
.L_110:
        /*00fc*/ 	.word	0x00000008
.L_111:


//--------------------- .nv.info.newton_march     --------------------------
	.section	.nv.info.newton_march,"",@"SHT_CUDA_INFO"
	.sectionflags	@""
	.align	4


	//----- nvinfo : EIATTR_CUDA_API_VERSION
	.align		4
        /*0000*/ 	.byte	0x04, 0x37
        /*0002*/ 	.short	(.L_113 - .L_112)
.L_112:
        /*0004*/ 	.word	0x00000082


	//----- nvinfo : EIATTR_KPARAM_INFO
	.align		4
.L_113:
        /*0008*/ 	.byte	0x04, 0x17
        /*000a*/ 	.short	(.L_115 - .L_114)
.L_114:
        /*000c*/ 	.word	0x00000000
        /*0010*/ 	.short	0x0007
        /*0012*/ 	.short	0x0030
        /*0014*/ 	.byte	0x00, 0xf5, 0x21, 0x00


	//----- nvinfo : EIATTR_KPARAM_INFO
	.align		4
.L_115:
        /*0018*/ 	.byte	0x04, 0x17
        /*001a*/ 	.short	(.L_117 - .L_116)
.L_116:
        /*001c*/ 	.word	0x00000000
        /*0020*/ 	.short	0x0006
        /*0022*/ 	.short	0x0028
        /*0024*/ 	.byte	0x00, 0xf5, 0x21, 0x00


	//----- nvinfo : EIATTR_KPARAM_INFO
	.align		4
.L_117:
        /*0028*/ 	.byte	0x04, 0x17
        /*002a*/ 	.short	(.L_119 - .L_118)
.L_118:
        /*002c*/ 	.word	0x00000000
        /*0030*/ 	.short	0x0005
        /*0032*/ 	.short	0x0020
        /*0034*/ 	.byte	0x00, 0xf5, 0x21, 0x00


	//----- nvinfo : EIATTR_KPARAM_INFO
	.align		4
.L_119:
        /*0038*/ 	.byte	0x04, 0x17
        /*003a*/ 	.short	(.L_121 - .L_120)
.L_120:
        /*003c*/ 	.word	0x00000000
        /*0040*/ 	.short	0x0004
        /*0042*/ 	.short	0x0018
        /*0044*/ 	.byte	0x00, 0xf5, 0x21, 0x00


	//----- nvinfo : EIATTR_KPARAM_INFO
	.align		4
.L_121:
        /*0048*/ 	.byte	0x04, 0x17
        /*004a*/ 	.short	(.L_123 - .L_122)
.L_122:
        /*004c*/ 	.word	0x00000000
        /*0050*/ 	.short	0x0003
        /*0052*/ 	.short	0x0010
        /*0054*/ 	.byte	0x00, 0xf5, 0x21, 0x00


	//----- nvinfo : EIATTR_KPARAM_INFO
	.align		4
.L_123:
        /*0058*/ 	.byte	0x04, 0x17
        /*005a*/ 	.short	(.L_125 - .L_124)
.L_124:
        /*005c*/ 	.word	0x00000000
        /*0060*/ 	.short	0x0002
        /*0062*/ 	.short	0x0008
        /*0064*/ 	.byte	0x00, 0xf5, 0x21, 0x00


	//----- nvinfo : EIATTR_KPARAM_INFO
	.align		4
.L_125:
        /*0068*/ 	.byte	0x04, 0x17
        /*006a*/ 	.short	(.L_127 - .L_126)
.L_126:
        /*006c*/ 	.word	0x00000000
        /*0070*/ 	.short	0x0001
        /*0072*/ 	.short	0x0004
        /*0074*/ 	.byte	0x00, 0xf0, 0x11, 0x00


	//----- nvinfo : EIATTR_KPARAM_INFO
	.align		4
.L_127:
        /*0078*/ 	.byte	0x04, 0x17
        /*007a*/ 	.short	(.L_129 - .L_128)
.L_128:
        /*007c*/ 	.word	0x00000000
        /*0080*/ 	.short	0x0000
        /*0082*/ 	.short	0x0000
        /*0084*/ 	.byte	0x00, 0xf0, 0x11, 0x00


	//----- nvinfo : EIATTR_SPARSE_MMA_MASK
	.align		4
.L_129:
        /*0088*/ 	.byte	0x03, 0x50
        /*008a*/ 	.short	0x0000


	//----- nvinfo : EIATTR_MAXREG_COUNT
	.align		4
        /*008c*/ 	.byte	0x03, 0x1b
        /*008e*/ 	.short	0x00ff


	//----- nvinfo : EIATTR_MERCURY_ISA_VERSION
	.align		4
        /*0090*/ 	.byte	0x03, 0x5f
        /*0092*/ 	.short	0x0101


	//----- nvinfo : EIATTR_VRC_CTA_INIT_COUNT
	.align		4
        /*0094*/ 	.byte	0x02, 0x4a
	.zero		1
	.zero		1


	//----- nvinfo : EIATTR_EXIT_INSTR_OFFSETS
	.align		4
        /*0098*/ 	.byte	0x04, 0x1c
        /*009a*/ 	.short	(.L_131 - .L_130)


	//   ....[0]....
.L_130:
        /*009c*/ 	.word	0x00000070


	//   ....[1]....
        /*00a0*/ 	.word	0x000002c0


	//   ....[2]....
        /*00a4*/ 	.word	0x000003a0


	//----- nvinfo : EIATTR_CRS_STACK_SIZE
	.align		4
.L_131:
        /*00a8*/ 	.byte	0x04, 0x1e
        /*00aa*/ 	.short	(.L_133 - .L_132)
.L_132:
        /*00ac*/ 	.word	0x00000000


	//----- nvinfo : EIATTR_CBANK_PARAM_SIZE
	.align		4
.L_133:
        /*00b0*/ 	.byte	0x03, 0x19
        /*00b2*/ 	.short	0x0038


	//----- nvinfo : EIATTR_PARAM_CBANK
	.align		4
        /*00b4*/ 	.byte	0x04, 0x0a
        /*00b6*/ 	.short	(.L_135 - .L_134)
	.align		4
.L_134:
        /*00b8*/ 	.word	index@(.nv.constant0.newton_march)
        /*00bc*/ 	.short	0x0380
        /*00be*/ 	.short	0x0038


	//----- nvinfo : EIATTR_SW_WAR
	.align		4
.L_135:
        /*00c0*/ 	.byte	0x04, 0x36
        /*00c2*/ 	.short	(.L_137 - .L_136)
.L_136:
        /*00c4*/ 	.word	0x00000008
.L_137:


//--------------------- .nv.info.grad_sdf_sphere  --------------------------
	.section	.nv.info.grad_sdf_sphere,"",@"SHT_CUDA_INFO"
	.sectionflags	@""
	.align	4


	//----- nvinfo : EIATTR_CUDA_API_VERSION
	.align		4
        /*0000*/ 	.byte	0x04, 0x37
        /*0002*/ 	.short	(.L_139 - .L_138)
.L_138:
        /*0004*/ 	.word	0x00000082


	//----- nvinfo : EIATTR_KPARAM_INFO
	.align		4
.L_139:
        /*0008*/ 	.byte	0x04, 0x17
        /*000a*/ 	.short	(.L_141 - .L_140)
.L_140:
        /*000c*/ 	.word	0x00000000
        /*0010*/ 	.short	0x0008
        /*0012*/ 	.short	0x0030
        /*0014*/ 	.byte	0x00, 0xf5, 0x21, 0x00


	//----- nvinfo : EIATTR_KPARAM_INFO
	.align		4
.L_141:
        /*0018*/ 	.byte	0x04, 0x17
        /*001a*/ 	.short	(.L_143 - .L_142)
.L_142:
        /*001c*/ 	.word	0x00000000
        /*0020*/ 	.short	0x0007
        /*0022*/ 	.short	0x0028
        /*0024*/ 	.byte	0x00, 0xf5, 0x21, 0x00


	//----- nvinfo : EIATTR_KPARAM_INFO
	.align		4
.L_143:
        /*0028*/ 	.byte	0x04, 0x17
        /*002a*/ 	.short	(.L_145 - .L_144)
.L_144:
        /*002c*/ 	.word	0x00000000
        /*0030*/ 	.short	0x0006
        /*0032*/ 	.short	0x0020
        /*0034*/ 	.byte	0x00, 0xf5, 0x21, 0x00


	//----- nvinfo : EIATTR_KPARAM_INFO
	.align		4
.L_145:
        /*0038*/ 	.byte	0x04, 0x17
        /*003a*/ 	.short	(.L_147 - .L_146)
.L_146:
        /*003c*/ 	.word	0x00000000
        /*0040*/ 	.short	0x0005
        /*0042*/ 	.short	0x0018
        /*0044*/ 	.byte	0x00, 0xf5, 0x21, 0x00


	//----- nvinfo : EIATTR_KPARAM_INFO
	.align		4
.L_147:
        /*0048*/ 	.byte	0x04, 0x17
        /*004a*/ 	.short	(.L_149 - .L_148)
.L_148:
        /*004c*/ 	.word	0x00000000
        /*0050*/ 	.short	0x0004
        /*0052*/ 	.short	0x0010
        /*0054*/ 	.byte	0x00, 0xf0, 0x11, 0x00


	//----- nvinfo : EIATTR_KPARAM_INFO
	.align		4
.L_149:
        /*0058*/ 	.byte	0x04, 0x17
        /*005a*/ 	.short	(.L_151 - .L_150)
.L_150:
        /*005c*/ 	.word	0x00000000
        /*0060*/ 	.short	0x0003
        /*0062*/ 	.short	0x000c
        /*0064*/ 	.byte	0x00, 0xf0, 0x11, 0x00


	//----- nvinfo : EIATTR_KPARAM_INFO
	.align		4
.L_151:
        /*0068*/ 	.byte	0x04, 0x17
        /*006a*/ 	.short	(.L_153 - .L_152)
.L_152:
        /*006c*/ 	.word	0x00000000
        /*0070*/ 	.short	0x0002
        /*0072*/ 	.short	0x0008
        /*0074*/ 	.byte	0x00, 0xf0, 0x11, 0x00


	//----- nvinfo : EIATTR_KPARAM_INFO
	.align		4
.L_153:
        /*0078*/ 	.byte	0x04, 0x17
        /*007a*/ 	.short	(.L_155 - .L_154)
.L_154:
        /*007c*/ 	.word	0x00000000
        /*0080*/ 	.short	0x0001
        /*0082*/ 	.short	0x0004
        /*0084*/ 	.byte	0x00, 0xf0, 0x11, 0x00


	//----- nvinfo : EIATTR_KPARAM_INFO
	.align		4
.L_155:
        /*0088*/ 	.byte	0x04, 0x17
        /*008a*/ 	.short	(.L_157 - .L_156)
.L_156:
        /*008c*/ 	.word	0x00000000
        /*0090*/ 	.short	0x0000
        /*0092*/ 	.short	0x0000
        /*0094*/ 	.byte	0x00, 0xf0, 0x11, 0x00


	//----- nvinfo : EIATTR_SPARSE_MMA_MASK
	.align		4
.L_157:
        /*0098*/ 	.byte	0x03, 0x50
        /*009a*/ 	.short	0x0000


	//----- nvinfo : EIATTR_MAXREG_COUNT
	.align		4
        /*009c*/ 	.byte	0x03, 0x1b
        /*009e*/ 	.short	0x00ff


	//----- nvinfo : EIATTR_MERCURY_ISA_VERSION
	.align		4
        /*00a0*/ 	.byte	0x03, 0x5f
        /*00a2*/ 	.short	0x0101


	//----- nvinfo : EIATTR_VRC_CTA_INIT_COUNT
	.align		4
        /*00a4*/ 	.byte	0x02, 0x4a
	.zero		1
	.zero		1


	//----- nvinfo : EIATTR_EXIT_INSTR_OFFSETS
	.align		4
        /*00a8*/ 	.byte	0x04, 0x1c
        /*00aa*/ 	.short	(.L_159 - .L_158)


	//   ....[0]....
.L_158:
        /*00ac*/ 	.word	0x00000070


	//   ....[1]....
        /*00b0*/ 	.word	0x000005c0


	//----- nvinfo : EIATTR_CRS_STACK_SIZE
	.align		4
.L_159:
        /*00b4*/ 	.byte	0x04, 0x1e
        /*00b6*/ 	.short	(.L_161 - .L_160)
.L_160:
        /*00b8*/ 	.word	0x00000000


	//----- nvinfo : EIATTR_CBANK_PARAM_SIZE
	.align		4
.L_161:
        /*00bc*/ 	.byte	0x03, 0x19
        /*00be*/ 	.short	0x0038


	//----- nvinfo : EIATTR_PARAM_CBANK
	.align		4
        /*00c0*/ 	.byte	0x04, 0x0a
        /*00c2*/ 	.short	(.L_163 - .L_162)
	.align		4
.L_162:
        /*00c4*/ 	.word	index@(.nv.constant0.grad_sdf_sphere)
        /*00c8*/ 	.short	0x0380
        /*00ca*/ 	.short	0x0038


	//----- nvinfo : EIATTR_SW_WAR
	.align		4
.L_163:
        /*00cc*/ 	.byte	0x04, 0x36
        /*00ce*/ 	.short	(.L_165 - .L_164)
.L_164:
        /*00d0*/ 	.word	0x00000008
.L_165:


//--------------------- .nv.info.sdf_sphere       --------------------------
	.section	.nv.info.sdf_sphere,"",@"SHT_CUDA_INFO"
	.sectionflags	@""
	.align	4


	//----- nvinfo : EIATTR_CUDA_API_VERSION
	.align		4
        /*0000*/ 	.byte	0x04, 0x37
        /*0002*/ 	.short	(.L_167 - .L_166)
.L_166:
        /*0004*/ 	.word	0x00000082


	//----- nvinfo : EIATTR_KPARAM_INFO
	.align		4
.L_167:
        /*0008*/ 	.byte	0x04, 0x17
        /*000a*/ 	.short	(.L_169 - .L_168)
.L_168:
        /*000c*/ 	.word	0x00000000
        /*0010*/ 	.short	0x0008
        /*0012*/ 	.short	0x0030
        /*0014*/ 	.byte	0x00, 0xf5, 0x21, 0x00


	//----- nvinfo : EIATTR_KPARAM_INFO
	.align		4
.L_169:
        /*0018*/ 	.byte	0x04, 0x17
        /*001a*/ 	.short	(.L_171 - .L_170)
.L_170:
        /*001c*/ 	.word	0x00000000
        /*0020*/ 	.short	0x0007
        /*0022*/ 	.short	0x0028
        /*0024*/ 	.byte	0x00, 0xf5, 0x21, 0x00


	//----- nvinfo : EIATTR_KPARAM_INFO
	.align		4
.L_171:
        /*0028*/ 	.byte	0x04, 0x17
        /*002a*/ 	.short	(.L_173 - .L_172)
.L_172:
        /*002c*/ 	.word	0x00000000
        /*0030*/ 	.short	0x0006
        /*0032*/ 	.short	0x0020
        /*0034*/ 	.byte	0x00, 0xf5, 0x21, 0x00


	//----- nvinfo : EIATTR_KPARAM_INFO
	.align		4
.L_173:
        /*0038*/ 	.byte	0x04, 0x17
        /*003a*/ 	.short	(.L_175 - .L_174)
.L_174:
        /*003c*/ 	.word	0x00000000
        /*0040*/ 	.short	0x0005
        /*0042*/ 	.short	0x0018
        /*0044*/ 	.byte	0x00, 0xf5, 0x21, 0x00


	//----- nvinfo : EIATTR_KPARAM_INFO
	.align		4
.L_175:
        /*0048*/ 	.byte	0x04, 0x17
        /*004a*/ 	.short	(.L_177 - .L_176)
.L_176:
        /*004c*/ 	.word	0x00000000
        /*0050*/ 	.short	0x0004
        /*0052*/ 	.short	0x0010
        /*0054*/ 	.byte	0x00, 0xf0, 0x11, 0x00


	//----- nvinfo : EIATTR_KPARAM_INFO
	.align		4
.L_177:
        /*0058*/ 	.byte	0x04, 0x17
        /*005a*/ 	.short	(.L_179 - .L_178)
.L_178:
        /*005c*/ 	.word	0x00000000
        /*0060*/ 	.short	0x0003
        /*0062*/ 	.short	0x000c
        /*0064*/ 	.byte	0x00, 0xf0, 0x11, 0x00


	//----- nvinfo : EIATTR_KPARAM_INFO
	.align		4
.L_179:
        /*0068*/ 	.byte	0x04, 0x17
        /*006a*/ 	.short	(.L_181 - .L_180)
.L_180:
        /*006c*/ 	.word	0x00000000
        /*0070*/ 	.short	0x0002
        /*0072*/ 	.short	0x0008
        /*0074*/ 	.byte	0x00, 0xf0, 0x11, 0x00


	//----- nvinfo : EIATTR_KPARAM_INFO
	.align		4
.L_181:
        /*0078*/ 	.byte	0x04, 0x17
        /*007a*/ 	.short	(.L_183 - .L_182)
.L_182:
        /*007c*/ 	.word	0x00000000
        /*0080*/ 	.short	0x0001
        /*0082*/ 	.short	0x0004
        /*0084*/ 	.byte	0x00, 0xf0, 0x11, 0x00


	//----- nvinfo : EIATTR_KPARAM_INFO
	.align		4
.L_183:
        /*0088*/ 	.byte	0x04, 0x17
        /*008a*/ 	.short	(.L_185 - .L_184)
.L_184:
        /*008c*/ 	.word	0x00000000
        /*0090*/ 	.short	0x0000
        /*0092*/ 	.short	0x0000
        /*0094*/ 	.byte	0x00, 0xf0, 0x11, 0x00


	//----- nvinfo : EIATTR_SPARSE_MMA_MASK
	.align		4
.L_185:
        /*0098*/ 	.byte	0x03, 0x50
        /*009a*/ 	.short	0x0000


	//----- nvinfo : EIATTR_MAXREG_COUNT
	.align		4
        /*009c*/ 	.byte	0x03, 0x1b
        /*009e*/ 	.short	0x00ff


	//----- nvinfo : EIATTR_MERCURY_ISA_VERSION
	.align		4
        /*00a0*/ 	.byte	0x03, 0x5f
        /*00a2*/ 	.short	0x0101


	//----- nvinfo : EIATTR_VRC_CTA_INIT_COUNT
	.align		4
        /*00a4*/ 	.byte	0x02, 0x4a
	.zero		1
	.zero		1


	//----- nvinfo : EIATTR_EXIT_INSTR_OFFSETS
	.align		4
        /*00a8*/ 	.byte	0x04, 0x1c
        /*00aa*/ 	.short	(.L_187 - .L_186)


	//   ....[0]....
.L_186:
        /*00ac*/ 	.word	0x00000070


	//   ....[1]....
        /*00b0*/ 	.word	0x000003e0


	//----- nvinfo : EIATTR_CRS_STACK_SIZE
	.align		4
.L_187:
        /*00b4*/ 	.byte	0x04, 0x1e
        /*00b6*/ 	.short	(.L_189 - .L_188)
.L_188:
        /*00b8*/ 	.word	0x00000000


	//----- nvinfo : EIATTR_CBANK_PARAM_SIZE
	.align		4
.L_189:
        /*00bc*/ 	.byte	0x03, 0x19
        /*00be*/ 	.short	0x0038


	//----- nvinfo : EIATTR_PARAM_CBANK
	.align		4
        /*00c0*/ 	.byte	0x04, 0x0a
        /*00c2*/ 	.short	(.L_191 - .L_190)
	.align		4
.L_190:
        /*00c4*/ 	.word	index@(.nv.constant0.sdf_sphere)
        /*00c8*/ 	.short	0x0380
        /*00ca*/ 	.short	0x0038


	//----- nvinfo : EIATTR_SW_WAR
	.align		4
.L_191:
        /*00cc*/ 	.byte	0x04, 0x36
        /*00ce*/ 	.short	(.L_193 - .L_192)
.L_192:
        /*00d0*/ 	.word	0x00000008
.L_193:


//--------------------- .nv.info.produit_scalaire --------------------------
	.section	.nv.info.produit_scalaire,"",@"SHT_CUDA_INFO"
	.sectionflags	@""
	.align	4


	//----- nvinfo : EIATTR_CUDA_API_VERSION
	.align		4
        /*0000*/ 	.byte	0x04, 0x37
        /*0002*/ 	.short	(.L_195 - .L_194)
.L_194:
        /*0004*/ 	.word	0x00000082


	//----- nvinfo : EIATTR_KPARAM_INFO
	.align		4
.L_195:
        /*0008*/ 	.byte	0x04, 0x17
        /*000a*/ 	.short	(.L_197 - .L_196)
.L_196:
        /*000c*/ 	.word	0x00000000
        /*0010*/ 	.short	0x0003
        /*0012*/ 	.short	0x0018
        /*0014*/ 	.byte	0x00, 0xf5, 0x21, 0x00


	//----- nvinfo : EIATTR_KPARAM_INFO
	.align		4
.L_197:
        /*0018*/ 	.byte	0x04, 0x17
        /*001a*/ 	.short	(.L_199 - .L_198)
.L_198:
        /*001c*/ 	.word	0x00000000
        /*0020*/ 	.short	0x0002
        /*0022*/ 	.short	0x0010
        /*0024*/ 	.byte	0x00, 0xf5, 0x21, 0x00


	//----- nvinfo : EIATTR_KPARAM_INFO
	.align		4
.L_199:
        /*0028*/ 	.byte	0x04, 0x17
        /*002a*/ 	.short	(.L_201 - .L_200)
.L_200:
        /*002c*/ 	.word	0x00000000
        /*0030*/ 	.short	0x0001
        /*0032*/ 	.short	0x0008
        /*0034*/ 	.byte	0x00, 0xf5, 0x21, 0x00


	//----- nvinfo : EIATTR_KPARAM_INFO
	.align		4
.L_201:
        /*0038*/ 	.byte	0x04, 0x17
        /*003a*/ 	.short	(.L_203 - .L_202)
.L_202:
        /*003c*/ 	.word	0x00000000
        /*0040*/ 	.short	0x0000
        /*0042*/ 	.short	0x0000
        /*0044*/ 	.byte	0x00, 0xf0, 0x11, 0x00


	//----- nvinfo : EIATTR_SPARSE_MMA_MASK
	.align		4
.L_203:
        /*0048*/ 	.byte	0x03, 0x50
        /*004a*/ 	.short	0x0000


	//----- nvinfo : EIATTR_MAXREG_COUNT
	.align		4
        /*004c*/ 	.byte	0x03, 0x1b
        /*004e*/ 	.short	0x00ff


	//----- nvinfo : EIATTR_MERCURY_ISA_VERSION
	.align		4
        /*0050*/ 	.byte	0x03, 0x5f
        /*0052*/ 	.short	0x0101


	//----- nvinfo : EIATTR_VRC_CTA_INIT_COUNT
	.align		4
        /*0054*/ 	.byte	0x02, 0x4a
	.zero		1
	.zero		1


	//----- nvinfo : EIATTR_EXIT_INSTR_OFFSETS
	.align		4
        /*0058*/ 	.byte	0x04, 0x1c
        /*005a*/ 	.short	(.L_205 - .L_204)


	//   ....[0]....
.L_204:
        /*005c*/ 	.word	0x00000070


	//   ....[1]....
        /*0060*/ 	.word	0x000001f0


	//----- nvinfo : EIATTR_CBANK_PARAM_SIZE
	.align		4
.L_205:
        /*0064*/ 	.byte	0x03, 0x19
        /*0066*/ 	.short	0x0020


	//----- nvinfo : EIATTR_PARAM_CBANK
	.align		4
        /*0068*/ 	.byte	0x04, 0x0a
        /*006a*/ 	.short	(.L_207 - .L_206)
	.align		4
.L_206:
        /*006c*/ 	.word	index@(.nv.constant0.produit_scalaire)
        /*0070*/ 	.short	0x0380
        /*0072*/ 	.short	0x0020


	//----- nvinfo : EIATTR_SW_WAR
	.align		4
.L_207:
        /*0074*/ 	.byte	0x04, 0x36
        /*0076*/ 	.short	(.L_209 - .L_208)
.L_208:
        /*0078*/ 	.word	0x00000008
.L_209:


//--------------------- .nv.info.draw_circle      --------------------------
	.section	.nv.info.draw_circle,"",@"SHT_CUDA_INFO"
	.sectionflags	@""
	.align	4


	//----- nvinfo : EIATTR_CUDA_API_VERSION
	.align		4
        /*0000*/ 	.byte	0x04, 0x37
        /*0002*/ 	.short	(.L_211 - .L_210)
.L_210:
        /*0004*/ 	.word	0x00000082


	//----- nvinfo : EIATTR_KPARAM_INFO
	.align		4
.L_211:
        /*0008*/ 	.byte	0x04, 0x17
        /*000a*/ 	.short	(.L_213 - .L_212)
.L_212:
        /*000c*/ 	.word	0x00000000
        /*0010*/ 	.short	0x0004
        /*0012*/ 	.short	0x0010
        /*0014*/ 	.byte	0x00, 0xf5, 0x21, 0x00


	//----- nvinfo : EIATTR_KPARAM_INFO
	.align		4
.L_213:
        /*0018*/ 	.byte	0x04, 0x17
        /*001a*/ 	.short	(.L_215 - .L_214)
.L_214:
        /*001c*/ 	.word	0x00000000
        /*0020*/ 	.short	0x0003
        /*0022*/ 	.short	0x000c
        /*0024*/ 	.byte	0x00, 0xf0, 0x11, 0x00


	//----- nvinfo : EIATTR_KPARAM_INFO
	.align		4
.L_215:
        /*0028*/ 	.byte	0x04, 0x17
        /*002a*/ 	.short	(.L_217 - .L_216)
.L_216:
        /*002c*/ 	.word	0x00000000
        /*0030*/ 	.short	0x0002
        /*0032*/ 	.short	0x0008
        /*0034*/ 	.byte	0x00, 0xf0, 0x11, 0x00


	//----- nvinfo : EIATTR_KPARAM_INFO
	.align		4
.L_217:
        /*0038*/ 	.byte	0x04, 0x17
        /*003a*/ 	.short	(.L_219 - .L_218)
.L_218:
        /*003c*/ 	.word	0x00000000
        /*0040*/ 	.short	0x0001
        /*0042*/ 	.short	0x0004
        /*0044*/ 	.byte	0x00, 0xf0, 0x11, 0x00


	//----- nvinfo : EIATTR_KPARAM_INFO
	.align		4
.L_219:
        /*0048*/ 	.byte	0x04, 0x17
        /*004a*/ 	.short	(.L_221 - .L_220)
.L_220:
        /*004c*/ 	.word	0x00000000
        /*0050*/ 	.short	0x0000
        /*0052*/ 	.short	0x0000
        /*0054*/ 	.byte	0x00, 0xf0, 0x11, 0x00


	//----- nvinfo : EIATTR_SPARSE_MMA_MASK
	.align		4
.L_221:
        /*0058*/ 	.byte	0x03, 0x50
        /*005a*/ 	.short	0x0000


	//----- nvinfo : EIATTR_MAXREG_COUNT
	.align		4
        /*005c*/ 	.byte	0x03, 0x1b
        /*005e*/ 	.short	0x00ff


	//----- nvinfo : EIATTR_MERCURY_ISA_VERSION
	.align		4
        /*0060*/ 	.byte	0x03, 0x5f
        /*0062*/ 	.short	0x0101


	//----- nvinfo : EIATTR_VRC_CTA_INIT_COUNT
	.align		4
        /*0064*/ 	.byte	0x02, 0x4a
	.zero		1
	.zero		1


	//----- nvinfo : EIATTR_EXIT_INSTR_OFFSETS
	.align		4
        /*0068*/ 	.byte	0x04, 0x1c
        /*006a*/ 	.short	(.L_223 - .L_222)


	//   ....[0]....
.L_222:
        /*006c*/ 	.word	0x000000c0


	//   ....[1]....
        /*0070*/ 	.word	0x00000160


	//   ....[2]....
        /*0074*/ 	.word	0x00000210


	//----- nvinfo : EIATTR_CBANK_PARAM_SIZE
	.align		4
.L_223:
        /*0078*/ 	.byte	0x03, 0x19
        /*007a*/ 	.short	0x0018


	//----- nvinfo : EIATTR_PARAM_CBANK
	.align		4
        /*007c*/ 	.byte	0x04, 0x0a
        /*007e*/ 	.short	(.L_225 - .L_224)
	.align		4
.L_224:
        /*0080*/ 	.word	index@(.nv.constant0.draw_circle)
        /*0084*/ 	.short	0x0380
        /*0086*/ 	.short	0x0018


	//----- nvinfo : EIATTR_SW_WAR
	.align		4
.L_225:
        /*0088*/ 	.byte	0x04, 0x36
        /*008a*/ 	.short	(.L_227 - .L_226)
.L_226:
        /*008c*/ 	.word	0x00000008
.L_227:


//--------------------- .nv.info.generate_image   --------------------------
	.section	.nv.info.generate_image,"",@"SHT_CUDA_INFO"
	.sectionflags	@""
	.align	4


	//----- nvinfo : EIATTR_CUDA_API_VERSION
	.align		4
        /*0000*/ 	.byte	0x04, 0x37
        /*0002*/ 	.short	(.L_229 - .L_228)
.L_228:
        /*0004*/ 	.word	0x00000082


	//----- nvinfo : EIATTR_KPARAM_INFO
	.align		4
.L_229:
        /*0008*/ 	.byte	0x04, 0x17
        /*000a*/ 	.short	(.L_231 - .L_230)
.L_230:
        /*000c*/ 	.word	0x00000000
        /*0010*/ 	.short	0x0002
        /*0012*/ 	.short	0x0008
        /*0014*/ 	.byte	0x00, 0xf5, 0x21, 0x00


	//----- nvinfo : EIATTR_KPARAM_INFO
	.align		4
.L_231:
        /*0018*/ 	.byte	0x04, 0x17
        /*001a*/ 	.short	(.L_233 - .L_232)
.L_232:
        /*001c*/ 	.word	0x00000000
        /*0020*/ 	.short	0x0001
        /*0022*/ 	.short	0x0004
        /*0024*/ 	.byte	0x00, 0xf0, 0x11, 0x00


	//----- nvinfo : EIATTR_KPARAM_INFO
	.align		4
.L_233:
        /*0028*/ 	.byte	0x04, 0x17
        /*002a*/ 	.short	(.L_235 - .L_234)
.L_234:
        /*002c*/ 	.word	0x00000000
        /*0030*/ 	.short	0x0000
        /*0032*/ 	.short	0x0000
        /*0034*/ 	.byte	0x00, 0xf0, 0x11, 0x00


	//----- nvinfo : EIATTR_SPARSE_MMA_MASK
	.align		4
.L_235:
        /*0038*/ 	.byte	0x03, 0x50
        /*003a*/ 	.short	0x0000


	//----- nvinfo : EIATTR_MAXREG_COUNT
	.align		4
        /*003c*/ 	.byte	0x03, 0x1b
        /*003e*/ 	.short	0x00ff


	//----- nvinfo : EIATTR_MERCURY_ISA_VERSION
	.align		4
        /*0040*/ 	.byte	0x03, 0x5f
        /*0042*/ 	.short	0x0101


	//----- nvinfo : EIATTR_VRC_CTA_INIT_COUNT
	.align		4
        /*0044*/ 	.byte	0x02, 0x4a
	.zero		1
	.zero		1


	//----- nvinfo : EIATTR_EXIT_INSTR_OFFSETS
	.align		4
        /*0048*/ 	.byte	0x04, 0x1c
        /*004a*/ 	.short	(.L_237 - .L_236)


	//   ....[0]....
.L_236:
        /*004c*/ 	.word	0x000000c0


	//   ....[1]....
        /*0050*/ 	.word	0x00000170


	//----- nvinfo : EIATTR_CBANK_PARAM_SIZE
	.align		4
.L_237:
        /*0054*/ 	.byte	0x03, 0x19
        /*0056*/ 	.short	0x0010


	//----- nvinfo : EIATTR_PARAM_CBANK
	.align		4
        /*0058*/ 	.byte	0x04, 0x0a
        /*005a*/ 	.short	(.L_239 - .L_238)
	.align		4
.L_238:
        /*005c*/ 	.word	index@(.nv.constant0.generate_image)
        /*0060*/ 	.short	0x0380
        /*0062*/ 	.short	0x0010


	//----- nvinfo : EIATTR_SW_WAR
	.align		4
.L_239:
        /*0064*/ 	.byte	0x04, 0x36
        /*0066*/ 	.short	(.L_241 - .L_240)
.L_240:
        /*0068*/ 	.word	0x00000008
.L_241:


//--------------------- .nv.callgraph             --------------------------
	.section	.nv.callgraph,"",@"SHT_CUDA_CALLGRAPH"
	.align	4
	.sectionentsize	8
	.align		4
        /*0000*/ 	.word	0x00000000
	.align		4
        /*0004*/ 	.word	0xffffffff
	.align		4
        /*0008*/ 	.word	0x00000000
	.align		4
        /*000c*/ 	.word	0xfffffffe
	.align		4
        /*0010*/ 	.word	0x00000000
	.align		4
        /*0014*/ 	.word	0xfffffffd
	.align		4
        /*0018*/ 	.word	0x00000000
	.align		4
        /*001c*/ 	.word	0xfffffffc


//--------------------- .text.render              --------------------------
	.section	.text.render,"ax",@progbits
	.align	128
        .global         render
        .type           render,@function
        .size           render,(.L_x_79 - render)
        .other          render,@"STO_CUDA_ENTRY STV_DEFAULT"
render:
.text.render:
[----:B------:R-:W-:Y:S01]  /*0000*/  LDC R1, c[0x0][0x37c] ;  /* 0x0000df00ff017b82 */ /* 0x000fe20000000800 */
[----:B------:R-:W0:Y:S07]  /*0010*/  S2R R0, SR_TID.Y ;  /* 0x0000000000007919 */ /* 0x000e2e0000002200 */
[----:B------:R-:W1:Y:S01]  /*0020*/  LDC R14, c[0x0][0x360] ;  /* 0x0000d800ff0e7b82 */ /* 0x000e620000000800 */
[----:B------:R-:W2:Y:S01]  /*0030*/  LDCU UR6, c[0x0][0x388] ;  /* 0x00007100ff0677ac */ /* 0x000ea20008000800 */
[----:B------:R-:W1:Y:S01]  /*0040*/  S2R R5, SR_TID.X ;  /* 0x0000000000057919 */ /* 0x000e620000002100 */
[----:B------:R-:W3:Y:S05]  /*0050*/  LDCU UR7, c[0x0][0x384] ;  /* 0x00007080ff0777ac */ /* 0x000eea0008000800 */
[----:B------:R-:W0:Y:S08]  /*0060*/  S2UR UR5, SR_CTAID.Y ;  /* 0x00000000000579c3 */ /* 0x000e300000002600 */
[----:B------:R-:W0:Y:S08]  /*0070*/  LDC R3, c[0x0][0x364] ;  /* 0x0000d900ff037b82 */ /* 0x000e300000000800 */
[----:B------:R-:W1:Y:S01]  /*0080*/  S2UR UR4, SR_CTAID.X ;  /* 0x00000000000479c3 */ /* 0x000e620000002500 */
[----:B0-----:R-:W-:-:S05]  /*0090*/  IMAD R3, R3, UR5, R0 ;  /* 0x0000000503037c24 */ /* 0x001fca000f8e0200 */
[----:B------:R-:W-:Y:S01]  /*00a0*/  I2FP.F32.U32 R15, R3 ;  /* 0x00000003000f7245 */ /* 0x000fe20000201000 */
[----:B-1----:R-:W-:-:S03]  /*00b0*/  IMAD R14, R14, UR4, R5 ;  /* 0x000000040e0e7c24 */ /* 0x002fc6000f8e0205 */
[----:B--2---:R-:W-:Y:S02]  /*00c0*/  FSETP.GEU.AND P0, PT, R15, UR6, PT ;  /* 0x000000060f007c0b */ /* 0x004fe4000bf0e000 */
[----:B------:R-:W-:-:S04]  /*00d0*/  I2FP.F32.S32 R16, R14 ;  /* 0x0000000e00107245 */ /* 0x000fc80000201400 */
[----:B---3--:R-:W-:-:S13]  /*00e0*/  FSETP.GEU.OR P0, PT, R16, UR7, P0 ;  /* 0x0000000710007c0b */ /* 0x008fda000870e400 */
[----:B------:R-:W-:Y:S05]  /*00f0*/  @P0 EXIT ;  /* 0x000000000000094d */ /* 0x000fea0003800000 */
[----:B------:R-:W0:Y:S01]  /*0100*/  LDCU UR4, c[0x0][0x380] ;  /* 0x00007000ff0477ac */ /* 0x000e220008000800 */
[----:B------:R-:W1:Y:S01]  /*0110*/  F2I.TRUNC.NTZ R0, UR7 ;  /* 0x0000000700007d05 */ /* 0x000e62000820f100 */
[----:B------:R-:W-:Y:S01]  /*0120*/  IMAD.MOV.U32 R17, RZ, RZ, RZ ;  /* 0x000000ffff117224 */ /* 0x000fe200078e00ff */
[----:B------:R-:W2:Y:S01]  /*0130*/  LDCU.64 UR6, c[0x0][0x358] ;  /* 0x00006b00ff0677ac */ /* 0x000ea20008000a00 */
[----:B-1----:R-:W-:Y:S01]  /*0140*/  IMAD R14, R3, R0, R14 ;  /* 0x00000000030e7224 */ /* 0x002fe200078e020e */
[----:B------:R-:W-:Y:S01]  /*0150*/  CS2R R2, SRZ ;  /* 0x0000000000027805 */ /* 0x000fe2000001ff00 */
[----:B0-----:R-:W-:Y:S01]  /*0160*/  UISETP.GE.AND UP0, UPT, UR4, 0x1, UPT ;  /* 0x000000010400788c */ /* 0x001fe2000bf06270 */
[----:B------:R-:W-:-:S08]  /*0170*/  IMAD.MOV.U32 R0, RZ, RZ, RZ ;  /* 0x000000ffff007224 */ /* 0x000fd000078e00ff */
[----:B--2---:R-:W-:Y:S05]  /*0180*/  BRA.U !UP0, `(.L_x_0) ;  /* 0x0000000d08247547 */ /* 0x004fea000b800000 */
[----:B------:R-:W-:Y:S01]  /*0190*/  UISETP.GE.U32.AND UP0, UPT, UR4, 0x4, UPT ;  /* 0x000000040400788c */ /* 0x000fe2000bf06070 */
[----:B------:R-:W-:Y:S01]  /*01a0*/  HFMA2 R19, -RZ, RZ, 0, 0 ;  /* 0x00000000ff137431 */ /* 0x000fe200000001ff */
[----:B------:R-:W-:Y:S01]  /*01b0*/  ULOP3.LUT UR5, UR4, 0x3, URZ, 0xc0, !UPT ;  /* 0x0000000304057892 */ /* 0x000fe2000f8ec0ff */
[----:B------:R-:W-:Y:S01]  /*01c0*/  IMAD.MOV.U32 R0, RZ, RZ, RZ ;  /* 0x000000ffff007224 */ /* 0x000fe200078e00ff */
[----:B------:R-:W-:Y:S01]  /*01d0*/  CS2R R2, SRZ ;  /* 0x0000000000027805 */ /* 0x000fe2000001ff00 */
[----:B------:R-:W-:Y:S01]  /*01e0*/  IMAD.MOV.U32 R17, RZ, RZ, RZ ;  /* 0x000000ffff117224 */ /* 0x000fe200078e00ff */
[----:B------:R-:W-:-:S03]  /*01f0*/  UISETP.NE.AND UP1, UPT, UR5, URZ, UPT ;  /* 0x000000ff0500728c */ /* 0x000fc6000bf25270 */
[----:B------:R-:W-:Y:S08]  /*0200*/  BRA.U !UP0, `(.L_x_1) ;  /* 0x0000000508a87547 */ /* 0x000ff0000b800000 */
[----:B------:R-:W0:Y:S01]  /*0210*/  LDC.64 R4, c[0x0][0x390] ;  /* 0x0000e400ff047b82 */ /* 0x000e220000000a00 */
[----:B------:R-:W-:Y:S01]  /*0220*/  ULOP3.LUT UR4, UR4, 0x7ffffffc, URZ, 0xc0, !UPT ;  /* 0x7ffffffc04047892 */ /* 0x000fe2000f8ec0ff */
[----:B------:R-:W-:Y:S01]  /*0230*/  IMAD.MOV.U32 R0, RZ, RZ, RZ ;  /* 0x000000ffff007224 */ /* 0x000fe200078e00ff */
[----:B------:R-:W-:Y:S01]  /*0240*/  MOV R17, RZ ;  /* 0x000000ff00117202 */ /* 0x000fe20000000f00 */
[----:B------:R-:W-:-:S03]  /*0250*/  IMAD.MOV.U32 R18, RZ, RZ, RZ ;  /* 0x000000ffff127224 */ /* 0x000fc600078e00ff */
[----:B------:R-:W-:-:S07]  /*0260*/  IMAD.U32 R19, RZ, RZ, UR4 ;  /* 0x00000004ff137e24 */ /* 0x000fce000f8e00ff */
.L_x_2:
[----:B0-----:R-:W-:-:S05]  /*0270*/  LEA R6, P0, R18, R4, 0x1 ;  /* 0x0000000412067211 */ /* 0x001fca00078008ff */
[----:B------:R-:W-:-:S05]  /*0280*/  IMAD.X R7, RZ, RZ, R5, P0 ;  /* 0x000000ffff077224 */ /* 0x000fca00000e0605 */
[----:B------:R-:W2:Y:S04]  /*0290*/  LDG.E.U8 R11, desc[UR6][R6.64+0x1] ;  /* 0x00000106060b7981 */ /* 0x000ea8000c1e1100 */
[----:B------:R-:W3:Y:S04]  /*02a0*/  LDG.E.U8 R10, desc[UR6][R6.64] ;  /* 0x00000006060a7981 */ /* 0x000ee8000c1e1100 */
[----:B------:R-:W4:Y:S04]  /*02b0*/  LDG.E.U8 R20, desc[UR6][R6.64+0x3] ;  /* 0x0000030606147981 */ /* 0x000f28000c1e1100 */
[----:B------:R-:W5:Y:S04]  /*02c0*/  LDG.E.U8 R13, desc[UR6][R6.64+0x2] ;  /* 0x00000206060d7981 */ /* 0x000f68000c1e1100 */
[----:B------:R-:W5:Y:S04]  /*02d0*/  LDG.E.U8 R22, desc[UR6][R6.64+0x5] ;  /* 0x0000050606167981 */ /* 0x000f68000c1e1100 */
[----:B------:R-:W5:Y:S04]  /*02e0*/  LDG.E.U8 R21, desc[UR6][R6.64+0x4] ;  /* 0x0000040606157981 */ /* 0x000f68000c1e1100 */
[----:B------:R-:W5:Y:S04]  /*02f0*/  LDG.E.U8 R8, desc[UR6][R6.64+0x7] ;  /* 0x0000070606087981 */ /* 0x000f68000c1e1100 */
[----:B------:R-:W5:Y:S01]  /*0300*/  LDG.E.U8 R9, desc[UR6][R6.64+0x6] ;  /* 0x0000060606097981 */ /* 0x000f62000c1e1100 */
[----:B--2---:R-:W-:-:S02]  /*0310*/  I2FP.F32.U32 R12, R11 ;  /* 0x0000000b000c7245 */ /* 0x004fc40000201000 */
[----:B---3--:R-:W-:-:S03]  /*0320*/  I2FP.F32.U32 R11, R10 ;  /* 0x0000000a000b7245 */ /* 0x008fc60000201000 */
[C---:B------:R-:W-:Y:S01]  /*0330*/  FADD R12, -R15.reuse, R12 ;  /* 0x0000000c0f0c7221 */ /* 0x040fe20000000100 */
[----:B----4-:R-:W-:Y:S01]  /*0340*/  I2FP.F32.U32 R20, R20 ;  /* 0x0000001400147245 */ /* 0x010fe20000201000 */
[----:B------:R-:W-:Y:S02]  /*0350*/  FADD R11, -R16, R11 ;  /* 0x0000000b100b7221 */ /* 0x000fe40000000100 */
[----:B------:R-:W-:Y:S01]  /*0360*/  FMUL R12, R12, R12 ;  /* 0x0000000c0c0c7220 */ /* 0x000fe20000400000 */
[----:B-----5:R-:W-:Y:S01]  /*0370*/  I2FP.F32.U32 R13, R13 ;  /* 0x0000000d000d7245 */ /* 0x020fe20000201000 */
[----:B------:R-:W-:Y:S02]  /*0380*/  FADD R20, -R15, R20 ;  /* 0x000000140f147221 */ /* 0x000fe40000000100 */
[----:B------:R-:W-:Y:S01]  /*0390*/  FFMA R12, R11, R11, R12 ;  /* 0x0000000b0b0c7223 */ /* 0x000fe2000000000c */
[----:B------:R-:W-:Y:S01]  /*03a0*/  I2FP.F32.U32 R22, R22 ;  /* 0x0000001600167245 */ /* 0x000fe20000201000 */
[----:B------:R-:W-:Y:S01]  /*03b0*/  FADD R13, -R16, R13 ;  /* 0x0000000d100d7221 */ /* 0x000fe20000000100 */
[----:B------:R-:W-:-:S02]  /*03c0*/  FMUL R20, R20, R20 ;  /* 0x0000001414147220 */ /* 0x000fc40000400000 */
[----:B------:R-:W-:Y:S02]  /*03d0*/  FSETP.GTU.AND P3, PT, R12, 1, PT ;  /* 0x3f8000000c00780b */ /* 0x000fe40003f6c000 */
[----:B------:R-:W-:Y:S01]  /*03e0*/  I2FP.F32.U32 R21, R21 ;  /* 0x0000001500157245 */ /* 0x000fe20000201000 */
[----:B------:R-:W-:Y:S01]  /*03f0*/  FFMA R20, R13, R13, R20 ;  /* 0x0000000d0d147223 */ /* 0x000fe20000000014 */
[C---:B------:R-:W-:Y:S01]  /*0400*/  FADD R22, -R15.reuse, R22 ;  /* 0x000000160f167221 */ /* 0x040fe20000000100 */
[----:B------:R-:W-:Y:S02]  /*0410*/  I2FP.F32.U32 R8, R8 ;  /* 0x0000000800087245 */ /* 0x000fe40000201000 */
[----:B------:R-:W-:Y:S01]  /*0420*/  FADD R21, -R16, R21 ;  /* 0x0000001510157221 */ /* 0x000fe20000000100 */
[----:B------:R-:W-:Y:S01]  /*0430*/  FMUL R22, R22, R22 ;  /* 0x0000001616167220 */ /* 0x000fe20000400000 */
[----:B------:R-:W-:Y:S01]  /*0440*/  FSETP.GTU.AND P2, PT, R20, 1, PT ;  /* 0x3f8000001400780b */ /* 0x000fe20003f4c000 */
[----:B------:R-:W-:Y:S01]  /*0450*/  FADD R8, -R15, R8 ;  /* 0x000000080f087221 */ /* 0x000fe20000000100 */
[----:B------:R-:W-:Y:S01]  /*0460*/  I2FP.F32.U32 R9, R9 ;  /* 0x0000000900097245 */ /* 0x000fe20000201000 */
[----:B------:R-:W-:Y:S01]  /*0470*/  FFMA R22, R21, R21, R22 ;  /* 0x0000001515167223 */ /* 0x000fe20000000016 */
[----:B------:R-:W0:Y:S01]  /*0480*/  @!P3 LDC.64 R12, c[0x0][0x398] ;  /* 0x0000e600ff0cbb82 */ /* 0x000e220000000a00 */
[----:B------:R-:W-:-:S02]  /*0490*/  FMUL R7, R8, R8 ;  /* 0x0000000808077220 */ /* 0x000fc40000400000 */
[----:B------:R-:W-:Y:S01]  /*04a0*/  FADD R6, -R16, R9 ;  /* 0x0000000910067221 */ /* 0x000fe20000000100 */
[----:B------:R-:W-:-:S03]  /*04b0*/  FSETP.GTU.AND P0, PT, R22, 1, PT ;  /* 0x3f8000001600780b */ /* 0x000fc60003f0c000 */
[----:B------:R-:W-:Y:S02]  /*04c0*/  FFMA R7, R6, R6, R7 ;  /* 0x0000000606077223 */ /* 0x000fe40000000007 */
[----:B------:R-:W1:Y:S03]  /*04d0*/  @!P2 LDC.64 R8, c[0x0][0x398] ;  /* 0x0000e600ff08ab82 */ /* 0x000e660000000a00 */
[----:B------:R-:W-:Y:S01]  /*04e0*/  FSETP.GTU.AND P1, PT, R7, 1, PT ;  /* 0x3f8000000700780b */ /* 0x000fe20003f2c000 */
[----:B------:R-:W-:-:S04]  /*04f0*/  @!P3 IMAD R25, R18, 0x3, RZ ;  /* 0x000000031219b824 */ /* 0x000fc800078e02ff */
[----:B------:R-:W2:Y:S01]  /*0500*/  @!P0 LDC.64 R10, c[0x0][0x398] ;  /* 0x0000e600ff0a8b82 */ /* 0x000ea20000000a00 */
[----:B------:R-:W-:-:S04]  /*0510*/  @!P2 IMAD.MOV.U32 R21, RZ, RZ, 0x3 ;  /* 0x00000003ff15a424 */ /* 0x000fc800078e00ff */
[----:B------:R-:W-:-:S03]  /*0520*/  @!P2 IMAD R21, R18, R21, 0x3 ;  /* 0x000000031215a424 */ /* 0x000fc600078e0215 */
[----:B------:R-:W3:Y:S01]  /*0530*/  @!P1 LDC.64 R6, c[0x0][0x398] ;  /* 0x0000e600ff069b82 */ /* 0x000ee20000000a00 */
[----:B0-----:R-:W-:Y:S02]  /*0540*/  @!P3 IADD3 R12, P5, PT, R25, R12, RZ ;  /* 0x0000000c190cb210 */ /* 0x001fe40007fbe0ff */
[----:B------:R-:W-:-:S03]  /*0550*/  @!P0 MOV R23, 0x3 ;  /* 0x0000000300178802 */ /* 0x000fc60000000f00 */
[----:B------:R-:W-:Y:S01]  /*0560*/  @!P3 IMAD.X R13, RZ, RZ, R13, P5 ;  /* 0x000000ffff0db224 */ /* 0x000fe200028e060d */
[----:B-1----:R-:W-:Y:S01]  /*0570*/  @!P2 IADD3 R8, P4, PT, R21, R8, RZ ;  /* 0x000000081508a210 */ /* 0x002fe20007f9e0ff */
[----:B------:R-:W-:-:S03]  /*0580*/  @!P0 IMAD R23, R18, R23, 0x6 ;  /* 0x0000000612178424 */ /* 0x000fc600078e0217 */
[----:B------:R-:W4:Y:S01]  /*0590*/  @!P3 LDG.E.U8 R21, desc[UR6][R12.64+0x1] ;  /* 0x000001060c15b981 */ /* 0x000f22000c1e1100 */
[----:B------:R-:W-:-:S03]  /*05a0*/  @!P2 IMAD.X R9, RZ, RZ, R9, P4 ;  /* 0x000000ffff09a224 */ /* 0x000fc600020e0609 */
[----:B------:R-:W5:Y:S01]  /*05b0*/  @!P3 LDG.E.U8 R22, desc[UR6][R12.64+0x2] ;  /* 0x000002060c16b981 */ /* 0x000f62000c1e1100 */
[----:B------:R-:W-:-:S03]  /*05c0*/  @!P1 IMAD.MOV.U32 R27, RZ, RZ, 0x3 ;  /* 0x00000003ff1b9424 */ /* 0x000fc600078e00ff */
[----:B------:R-:W5:Y:S01]  /*05d0*/  @!P3 LDG.E.U8 R20, desc[UR6][R12.64] ;  /* 0x000000060c14b981 */ /* 0x000f62000c1e1100 */
[----:B--2---:R-:W-:Y:S01]  /*05e0*/  @!P0 IADD3 R10, P5, PT, R23, R10, RZ ;  /* 0x0000000a170a8210 */ /* 0x004fe20007fbe0ff */
[----:B------:R-:W-:Y:S02]  /*05f0*/  @!P1 IMAD R27, R18, R27, 0x9 ;  /* 0x00000009121b9424 */ /* 0x000fe400078e021b */
[----:B------:R-:W2:Y:S04]  /*0600*/  @!P2 LDG.E.U8 R23, desc[UR6][R8.64] ;  /* 0x000000060817a981 */ /* 0x000ea8000c1e1100 */
[----:B------:R-:W2:Y:S04]  /*0610*/  @!P2 LDG.E.U8 R24, desc[UR6][R8.64+0x1] ;  /* 0x000001060818a981 */ /* 0x000ea8000c1e1100 */
[----:B------:R5:W2:Y:S01]  /*0620*/  @!P2 LDG.E.U8 R26, desc[UR6][R8.64+0x2] ;  /* 0x00000206081aa981 */ /* 0x000aa2000c1e1100 */
[----:B---3--:R-:W-:-:S02]  /*0630*/  @!P1 IADD3 R6, P4, PT, R27, R6, RZ ;  /* 0x000000061b069210 */ /* 0x008fc40007f9e0ff */
[----:B------:R-:W-:-:S03]  /*0640*/  @!P0 IADD3.X R11, PT, PT, RZ, R11, RZ, P5, !PT ;  /* 0x0000000bff0b8210 */ /* 0x000fc60002ffe4ff */
[----:B------:R-:W-:Y:S02]  /*0650*/  @!P1 IMAD.X R7, RZ, RZ, R7, P4 ;  /* 0x000000ffff079224 */ /* 0x000fe400020e0607 */
[----:B------:R-:W3:Y:S04]  /*0660*/  @!P0 LDG.E.U8 R25, desc[UR6][R10.64] ;  /* 0x000000060a198981 */ /* 0x000ee8000c1e1100 */
[----:B------:R-:W3:Y:S04]  /*0670*/  @!P0 LDG.E.U8 R27, desc[UR6][R10.64+0x1] ;  /* 0x000001060a1b8981 */ /* 0x000ee8000c1e1100 */
[----:B------:R-:W3:Y:S04]  /*0680*/  @!P0 LDG.E.U8 R28, desc[UR6][R10.64+0x2] ;  /* 0x000002060a1c8981 */ /* 0x000ee8000c1e1100 */
[----:B------:R-:W3:Y:S04]  /*0690*/  @!P1 LDG.E.U8 R12, desc[UR6][R6.64] ;  /* 0x00000006060c9981 */ /* 0x000ee8000c1e1100 */
[----:B------:R-:W3:Y:S04]  /*06a0*/  @!P1 LDG.E.U8 R13, desc[UR6][R6.64+0x1] ;  /* 0x00000106060d9981 */ /* 0x000ee8000c1e1100 */
[----:B------:R3:W3:Y:S01]  /*06b0*/  @!P1 LDG.E.U8 R29, desc[UR6][R6.64+0x2] ;  /* 0x00000206061d9981 */ /* 0x0006e2000c1e1100 */
[----:B------:R-:W-:Y:S01]  /*06c0*/  @!P3 VIADD R17, R17, 0x1 ;  /* 0x000000011111b836 */ /* 0x000fe20000000000 */
[----:B------:R-:W-:-:S03]  /*06d0*/  IADD3 R18, PT, PT, R18, 0x4, RZ ;  /* 0x0000000412127810 */ /* 0x000fc60007ffe0ff */
[----:B------:R-:W-:-:S04]  /*06e0*/  @!P2 VIADD R17, R17, 0x1 ;  /* 0x000000011111a836 */ /* 0x000fc80000000000 */
[----:B------:R-:W-:-:S05]  /*06f0*/  @!P0 VIADD R17, R17, 0x1 ;  /* 0x0000000111118836 */ /* 0x000fca0000000000 */
[----:B------:R-:W-:Y:S02]  /*0700*/  @!P1 IADD3 R17, PT, PT, R17, 0x1, RZ ;  /* 0x0000000111119810 */ /* 0x000fe40007ffe0ff */
[----:B----4-:R-:W-:Y:S02]  /*0710*/  @!P3 I2FP.F32.U32 R21, R21 ;  /* 0x000000150015b245 */ /* 0x010fe40000201000 */
[----:B-----5:R-:W-:-:S03]  /*0720*/  @!P3 I2FP.F32.U32 R9, R22 ;  /* 0x000000160009b245 */ /* 0x020fc60000201000 */
[----:B------:R-:W-:Y:S01]  /*0730*/  @!P3 FADD R2, R2, R21 ;  /* 0x000000150202b221 */ /* 0x000fe20000000000 */
[----:B------:R-:W-:Y:S01]  /*0740*/  @!P3 I2FP.F32.U32 R20, R20 ;  /* 0x000000140014b245 */ /* 0x000fe20000201000 */
[----:B------:R-:W-:Y:S01]  /*0750*/  @!P3 FADD R0, R0, R9 ;  /* 0x000000090000b221 */ /* 0x000fe20000000000 */
[----:B--2---:R-:W-:-:S03]  /*0760*/  @!P2 I2FP.F32.U32 R8, R23 ;  /* 0x000000170008a245 */ /* 0x004fc60000201000 */
[----:B------:R-:W-:Y:S01]  /*0770*/  @!P3 FADD R3, R3, R20 ;  /* 0x000000140303b221 */ /* 0x000fe20000000000 */
[----:B------:R-:W-:Y:S02]  /*0780*/  @!P2 I2FP.F32.U32 R21, R24 ;  /* 0x000000180015a245 */ /* 0x000fe40000201000 */
[----:B------:R-:W-:Y:S01]  /*0790*/  @!P2 I2FP.F32.U32 R9, R26 ;  /* 0x0000001a0009a245 */ /* 0x000fe20000201000 */
[----:B------:R-:W-:Y:S02]  /*07a0*/  @!P2 FADD R3, R3, R8 ;  /* 0x000000080303a221 */ /* 0x000fe40000000000 */
[----:B------:R-:W-:Y:S02]  /*07b0*/  @!P2 FADD R2, R2, R21 ;  /* 0x000000150202a221 */ /* 0x000fe40000000000 */
[----:B------:R-:W-:Y:S01]  /*07c0*/  @!P2 FADD R0, R0, R9 ;  /* 0x000000090000a221 */ /* 0x000fe20000000000 */
[----:B------:R-:W-:Y:S02]  /*07d0*/  ISETP.NE.AND P2, PT, R18, R19, PT ;  /* 0x000000131200720c */ /* 0x000fe40003f45270 */
[----:B---3--:R-:W-:-:S02]  /*07e0*/  @!P0 I2FP.F32.U32 R6, R25 ;  /* 0x0000001900068245 */ /* 0x008fc40000201000 */
[----:B------:R-:W-:Y:S02]  /*07f0*/  @!P0 I2FP.F32.U32 R27, R27 ;  /* 0x0000001b001b8245 */ /* 0x000fe40000201000 */
[----:B------:R-:W-:Y:S01]  /*0800*/  @!P0 I2FP.F32.U32 R7, R28 ;  /* 0x0000001c00078245 */ /* 0x000fe20000201000 */
[----:B------:R-:W-:Y:S02]  /*0810*/  @!P0 FADD R3, R3, R6 ;  /* 0x0000000603038221 */ /* 0x000fe40000000000 */
[----:B------:R-:W-:Y:S01]  /*0820*/  @!P0 FADD R2, R2, R27 ;  /* 0x0000001b02028221 */ /* 0x000fe20000000000 */
[----:B------:R-:W-:Y:S01]  /*0830*/  @!P1 I2FP.F32.U32 R12, R12 ;  /* 0x0000000c000c9245 */ /* 0x000fe20000201000 */
[----:B------:R-:W-:Y:S01]  /*0840*/  @!P0 FADD R0, R0, R7 ;  /* 0x0000000700008221 */ /* 0x000fe20000000000 */
[----:B------:R-:W-:Y:S02]  /*0850*/  @!P1 I2FP.F32.U32 R13, R13 ;  /* 0x0000000d000d9245 */ /* 0x000fe40000201000 */
[----:B------:R-:W-:Y:S01]  /*0860*/  @!P1 I2FP.F32.U32 R29, R29 ;  /* 0x0000001d001d9245 */ /* 0x000fe20000201000 */
[----:B------:R-:W-:-:S02]  /*0870*/  @!P1 FADD R3, R3, R12 ;  /* 0x0000000c03039221 */ /* 0x000fc40000000000 */
[----:B------:R-:W-:Y:S02]  /*0880*/  @!P1 FADD R2, R2, R13 ;  /* 0x0000000d02029221 */ /* 0x000fe40000000000 */
[----:B------:R-:W-:Y:S01]  /*0890*/  @!P1 FADD R0, R0, R29 ;  /* 0x0000001d00009221 */ /* 0x000fe20000000000 */
[----:B------:R-:W-:Y:S06]  /*08a0*/  @P2 BRA `(.L_x_2) ;  /* 0xfffffff800702947 */ /* 0x000fec000383ffff */
.L_x_1:
[----:B------:R-:W-:Y:S05]  /*08b0*/  BRA.U !UP1, `(.L_x_0) ;  /* 0x0000000509587547 */ /* 0x000fea000b800000 */
[----:B------:R-:W0:Y:S01]  /*08c0*/  LDCU UR4, c[0x0][0x380] ;  /* 0x00007000ff0477ac */ /* 0x000e220008000800 */
[----:B------:R-:W-:Y:S02]  /*08d0*/  UISETP.NE.AND UP0, UPT, UR5, 0x1, UPT ;  /* 0x000000010500788c */ /* 0x000fe4000bf05270 */
[----:B0-----:R-:W-:-:S04]  /*08e0*/  ULOP3.LUT UR4, UR4, 0x1, URZ, 0xc0, !UPT ;  /* 0x0000000104047892 */ /* 0x001fc8000f8ec0ff */
[----:B------:R-:W-:-:S03]  /*08f0*/  UISETP.NE.U32.AND UP1, UPT, UR4, 0x1, UPT ;  /* 0x000000010400788c */ /* 0x000fc6000bf25070 */
[----:B------:R-:W-:Y:S08]  /*0900*/  BRA.U !UP0, `(.L_x_3) ;  /* 0x0000000108cc7547 */ /* 0x000ff0000b800000 */
[----:B------:R-:W0:Y:S02]  /*0910*/  LDC.64 R4, c[0x0][0x390] ;  /* 0x0000e400ff047b82 */ /* 0x000e240000000a00 */
[----:B0-----:R-:W-:-:S05]  /*0920*/  LEA R4, P0, R19, R4, 0x1 ;  /* 0x0000000413047211 */ /* 0x001fca00078008ff */
[----:B------:R-:W-:-:S05]  /*0930*/  IMAD.X R5, RZ, RZ, R5, P0 ;  /* 0x000000ffff057224 */ /* 0x000fca00000e0605 */
[----:B------:R-:W2:Y:S04]  /*0940*/  LDG.E.U8 R7, desc[UR6][R4.64+0x1] ;  /* 0x0000010604077981 */ /* 0x000ea8000c1e1100 */
[----:B------:R-:W3:Y:S04]  /*0950*/  LDG.E.U8 R6, desc[UR6][R4.64] ;  /* 0x0000000604067981 */ /* 0x000ee8000c1e1100 */
[----:B------:R-:W4:Y:S04]  /*0960*/  LDG.E.U8 R10, desc[UR6][R4.64+0x3] ;  /* 0x00000306040a7981 */ /* 0x000f28000c1e1100 */
        /* <DEDUP_REMOVED lines=9> */
[----:B------:R-:W-:Y:S02]  /*0a00*/  FFMA R8, R7, R7, R8 ;  /* 0x0000000707087223 */ /* 0x000fe40000000008 */
[----:B------:R-:W-:Y:S01]  /*0a10*/  FADD R9, -R16, R9 ;  /* 0x0000000910097221 */ /* 0x000fe20000000100 */
[----:B------:R-:W-:-:S02]  /*0a20*/  FMUL R10, R10, R10 ;  /* 0x0000000a0a0a7220 */ /* 0x000fc40000400000 */
[----:B------:R-:W-:Y:S02]  /*0a30*/  FSETP.GTU.AND P0, PT, R8, 1, PT ;  /* 0x3f8000000800780b */ /* 0x000fe40003f0c000 */
[----:B------:R-:W-:-:S05]  /*0a40*/  FFMA R10, R9, R9, R10 ;  /* 0x00000009090a7223 */ /* 0x000fca000000000a */
[----:B------:R-:W-:-:S06]  /*0a50*/  FSETP.GTU.AND P1, PT, R10, 1, PT ;  /* 0x3f8000000a00780b */ /* 0x000fcc0003f2c000 */
[----:B------:R-:W0:Y:S01]  /*0a60*/  @!P0 LDC.64 R6, c[0x0][0x398] ;  /* 0x0000e600ff068b82 */ /* 0x000e220000000a00 */
[----:B------:R-:W-:-:S07]  /*0a70*/  @!P0 IMAD R9, R19, 0x3, RZ ;  /* 0x0000000313098824 */ /* 0x000fce00078e02ff */
[----:B------:R-:W1:Y:S01]  /*0a80*/  @!P1 LDC.64 R4, c[0x0][0x398] ;  /* 0x0000e600ff049b82 */ /* 0x000e620000000a00 */
[----:B------:R-:W-:Y:S01]  /*0a90*/  @!P1 IMAD.MOV.U32 R8, RZ, RZ, 0x3 ;  /* 0x00000003ff089424 */ /* 0x000fe200078e00ff */
[----:B0-----:R-:W-:-:S03]  /*0aa0*/  @!P0 IADD3 R6, P2, PT, R9, R6, RZ ;  /* 0x0000000609068210 */ /* 0x001fc60007f5e0ff */
[----:B------:R-:W-:Y:S01]  /*0ab0*/  @!P1 IMAD R9, R19, R8, 0x3 ;  /* 0x0000000313099424 */ /* 0x000fe200078e0208 */
[----:B------:R-:W-:-:S04]  /*0ac0*/  @!P0 IADD3.X R7, PT, PT, RZ, R7, RZ, P2, !PT ;  /* 0x00000007ff078210 */ /* 0x000fc800017fe4ff */
[----:B-1----:R-:W-:Y:S01]  /*0ad0*/  @!P1 IADD3 R4, P2, PT, R9, R4, RZ ;  /* 0x0000000409049210 */ /* 0x002fe20007f5e0ff */
[----:B------:R-:W2:Y:S04]  /*0ae0*/  @!P0 LDG.E.U8 R8, desc[UR6][R6.64] ;  /* 0x0000000606088981 */ /* 0x000ea8000c1e1100 */
[----:B------:R-:W-:Y:S01]  /*0af0*/  @!P1 IMAD.X R5, RZ, RZ, R5, P2 ;  /* 0x000000ffff059224 */ /* 0x000fe200010e0605 */
[----:B------:R-:W3:Y:S04]  /*0b00*/  @!P0 LDG.E.U8 R9, desc[UR6][R6.64+0x1] ;  /* 0x0000010606098981 */ /* 0x000ee8000c1e1100 */
[----:B------:R-:W4:Y:S04]  /*0b10*/  @!P0 LDG.E.U8 R10, desc[UR6][R6.64+0x2] ;  /* 0x00000206060a8981 */ /* 0x000f28000c1e1100 */
[----:B------:R-:W5:Y:S04]  /*0b20*/  @!P1 LDG.E.U8 R12, desc[UR6][R4.64] ;  /* 0x00000006040c9981 */ /* 0x000f68000c1e1100 */
[----:B------:R-:W5:Y:S04]  /*0b30*/  @!P1 LDG.E.U8 R13, desc[UR6][R4.64+0x1] ;  /* 0x00000106040d9981 */ /* 0x000f68000c1e1100 */
[----:B------:R-:W5:Y:S01]  /*0b40*/  @!P1 LDG.E.U8 R18, desc[UR6][R4.64+0x2] ;  /* 0x0000020604129981 */ /* 0x000f62000c1e1100 */
[----:B------:R-:W-:-:S02]  /*0b50*/  @!P0 VIADD R17, R17, 0x1 ;  /* 0x0000000111118836 */ /* 0x000fc40000000000 */
[----:B------:R-:W-:-:S03]  /*0b60*/  VIADD R19, R19, 0x2 ;  /* 0x0000000213137836 */ /* 0x000fc60000000000 */
[----:B------:R-:W-:Y:S02]  /*0b70*/  @!P1 IADD3 R17, PT, PT, R17, 0x1, RZ ;  /* 0x0000000111119810 */ /* 0x000fe40007ffe0ff */
[----:B--2---:R-:W-:Y:S02]  /*0b80*/  @!P0 I2FP.F32.U32 R8, R8 ;  /* 0x0000000800088245 */ /* 0x004fe40000201000 */
[----:B---3--:R-:W-:-:S03]  /*0b90*/  @!P0 I2FP.F32.U32 R9, R9 ;  /* 0x0000000900098245 */ /* 0x008fc60000201000 */
[----:B------:R-:W-:Y:S01]  /*0ba0*/  @!P0 FADD R3, R3, R8 ;  /* 0x0000000803038221 */ /* 0x000fe20000000000 */
[----:B----4-:R-:W-:Y:S01]  /*0bb0*/  @!P0 I2FP.F32.U32 R11, R10 ;  /* 0x0000000a000b8245 */ /* 0x010fe20000201000 */
[----:B------:R-:W-:Y:S01]  /*0bc0*/  @!P0 FADD R2, R2, R9 ;  /* 0x0000000902028221 */ /* 0x000fe20000000000 */
[----:B-----5:R-:W-:-:S03]  /*0bd0*/  @!P1 I2FP.F32.U32 R12, R12 ;  /* 0x0000000c000c9245 */ /* 0x020fc60000201000 */
[----:B------:R-:W-:Y:S01]  /*0be0*/  @!P0 FADD R0, R0, R11 ;  /* 0x0000000b00008221 */ /* 0x000fe20000000000 */
[----:B------:R-:W-:Y:S01]  /*0bf0*/  @!P1 I2FP.F32.U32 R13, R13 ;  /* 0x0000000d000d9245 */ /* 0x000fe20000201000 */
[----:B------:R-:W-:Y:S01]  /*0c00*/  @!P1 FADD R3, R3, R12 ;  /* 0x0000000c03039221 */ /* 0x000fe20000000000 */
[----:B------:R-:W-:-:S03]  /*0c10*/  @!P1 I2FP.F32.U32 R7, R18 ;  /* 0x0000001200079245 */ /* 0x000fc60000201000 */
[----:B------:R-:W-:Y:S02]  /*0c20*/  @!P1 FADD R2, R2, R13 ;  /* 0x0000000d02029221 */ /* 0x000fe40000000000 */
[----:B------:R-:W-:-:S07]  /*0c30*/  @!P1 FADD R0, R0, R7 ;  /* 0x0000000700009221 */ /* 0x000fce0000000000 */
.L_x_3:
[----:B------:R-:W-:Y:S05]  /*0c40*/  BRA.U UP1, `(.L_x_0) ;  /* 0x0000000101747547 */ /* 0x000fea000b800000 */
[----:B------:R-:W0:Y:S02]  /*0c50*/  LDC.64 R4, c[0x0][0x390] ;  /* 0x0000e400ff047b82 */ /* 0x000e240000000a00 */
[----:B0-----:R-:W-:-:S05]  /*0c60*/  LEA R4, P0, R19, R4, 0x1 ;  /* 0x0000000413047211 */ /* 0x001fca00078008ff */
[----:B------:R-:W-:-:S05]  /*0c70*/  IMAD.X R5, RZ, RZ, R5, P0 ;  /* 0x000000ffff057224 */ /* 0x000fca00000e0605 */
[----:B------:R-:W2:Y:S04]  /*0c80*/  LDG.E.U8 R7, desc[UR6][R4.64+0x1] ;  /* 0x0000010604077981 */ /* 0x000ea8000c1e1100 */
[----:B------:R-:W3:Y:S01]  /*0c90*/  LDG.E.U8 R6, desc[UR6][R4.64] ;  /* 0x0000000604067981 */ /* 0x000ee2000c1e1100 */
[----:B------:R-:W-:Y:S01]  /*0ca0*/  BSSY.RECONVERGENT B0, `(.L_x_0) ;  /* 0x0000017000007945 */ /* 0x000fe20003800200 */
[----:B--2---:R-:W-:Y:S02]  /*0cb0*/  I2FP.F32.U32 R8, R7 ;  /* 0x0000000700087245 */ /* 0x004fe40000201000 */
[----:B---3--:R-:W-:-:S03]  /*0cc0*/  I2FP.F32.U32 R7, R6 ;  /* 0x0000000600077245 */ /* 0x008fc60000201000 */
[----:B------:R-:W-:Y:S02]  /*0cd0*/  FADD R8, -R15, R8 ;  /* 0x000000080f087221 */ /* 0x000fe40000000100 */
[----:B------:R-:W-:Y:S02]  /*0ce0*/  FADD R7, -R16, R7 ;  /* 0x0000000710077221 */ /* 0x000fe40000000100 */
[----:B------:R-:W-:-:S04]  /*0cf0*/  FMUL R8, R8, R8 ;  /* 0x0000000808087220 */ /* 0x000fc80000400000 */
[----:B------:R-:W-:-:S05]  /*0d00*/  FFMA R8, R7, R7, R8 ;  /* 0x0000000707087223 */ /* 0x000fca0000000008 */
[----:B------:R-:W-:-:S13]  /*0d10*/  FSETP.GTU.AND P0, PT, R8, 1, PT ;  /* 0x3f8000000800780b */ /* 0x000fda0003f0c000 */
[----:B------:R-:W-:Y:S05]  /*0d20*/  @P0 BRA `(.L_x_4) ;  /* 0x0000000000380947 */ /* 0x000fea0003800000 */
[----:B------:R-:W0:Y:S01]  /*0d30*/  LDC.64 R4, c[0x0][0x398] ;  /* 0x0000e600ff047b82 */ /* 0x000e220000000a00 */
[----:B------:R-:W-:-:S05]  /*0d40*/  IMAD R19, R19, 0x3, RZ ;  /* 0x0000000313137824 */ /* 0x000fca00078e02ff */
[----:B0-----:R-:W-:-:S04]  /*0d50*/  IADD3 R4, P0, PT, R19, R4, RZ ;  /* 0x0000000413047210 */ /* 0x001fc80007f1e0ff */
[----:B------:R-:W-:-:S05]  /*0d60*/  IADD3.X R5, PT, PT, RZ, R5, RZ, P0, !PT ;  /* 0x00000005ff057210 */ /* 0x000fca00007fe4ff */
[----:B------:R-:W2:Y:S04]  /*0d70*/  LDG.E.U8 R6, desc[UR6][R4.64] ;  /* 0x0000000604067981 */ /* 0x000ea8000c1e1100 */
[----:B------:R-:W3:Y:S04]  /*0d80*/  LDG.E.U8 R7, desc[UR6][R4.64+0x1] ;  /* 0x0000010604077981 */ /* 0x000ee8000c1e1100 */
[----:B------:R-:W4:Y:S01]  /*0d90*/  LDG.E.U8 R8, desc[UR6][R4.64+0x2] ;  /* 0x0000020604087981 */ /* 0x000f22000c1e1100 */
[----:B------:R-:W-:Y:S01]  /*0da0*/  VIADD R17, R17, 0x1 ;  /* 0x0000000111117836 */ /* 0x000fe20000000000 */
[----:B--2---:R-:W-:-:S02]  /*0db0*/  I2FP.F32.U32 R6, R6 ;  /* 0x0000000600067245 */ /* 0x004fc40000201000 */
[----:B---3--:R-:W-:-:S03]  /*0dc0*/  I2FP.F32.U32 R7, R7 ;  /* 0x0000000700077245 */ /* 0x008fc60000201000 */
[----:B------:R-:W-:Y:S01]  /*0dd0*/  FADD R3, R3, R6 ;  /* 0x0000000603037221 */ /* 0x000fe20000000000 */
[----:B----4-:R-:W-:Y:S01]  /*0de0*/  I2FP.F32.U32 R9, R8 ;  /* 0x0000000800097245 */ /* 0x010fe20000201000 */
[----:B------:R-:W-:-:S04]  /*0df0*/  FADD R2, R2, R7 ;  /* 0x0000000702027221 */ /* 0x000fc80000000000 */
[----:B------:R-:W-:-:S07]  /*0e00*/  FADD R0, R0, R9 ;  /* 0x0000000900007221 */ /* 0x000fce0000000000 */
.L_x_4:
[----:B------:R-:W-:Y:S05]  /*0e10*/  BSYNC.RECONVERGENT B0 ;  /* 0x0000000000007941 */ /* 0x000fea0003800200 */
.L_x_0:
[----:B------:R-:W-:Y:S01]  /*0e20*/  ISETP.GE.AND P0, PT, R17, 0x1, PT ;  /* 0x000000011100780c */ /* 0x000fe20003f06270 */
[----:B------:R-:W-:-:S12]  /*0e30*/  BSSY.RECONVERGENT B0, `(.L_x_5) ;  /* 0x000002e000007945 */ /* 0x000fd80003800200 */
[----:B------:R-:W-:Y:S05]  /*0e40*/  @!P0 BRA `(.L_x_6) ;  /* 0x0000000000b08947 */ /* 0x000fea0003800000 */
[----:B------:R-:W-:Y:S01]  /*0e50*/  I2FP.F32.U32 R5, R17 ;  /* 0x0000001100057245 */ /* 0x000fe20000201000 */
[----:B------:R-:W-:Y:S03]  /*0e60*/  BSSY.RECONVERGENT B1, `(.L_x_7) ;  /* 0x000000c000017945 */ /* 0x000fe60003800200 */
[----:B------:R-:W0:Y:S08]  /*0e70*/  MUFU.RCP R4, R5 ;  /* 0x0000000500047308 */ /* 0x000e300000001000 */
[----:B------:R-:W1:Y:S01]  /*0e80*/  FCHK P0, R3, R5 ;  /* 0x0000000503007302 */ /* 0x000e620000000000 */
[----:B0-----:R-:W-:-:S04]  /*0e90*/  FFMA R7, -R5, R4, 1 ;  /* 0x3f80000005077423 */ /* 0x001fc80000000104 */
[----:B------:R-:W-:-:S04]  /*0ea0*/  FFMA R4, R4, R7, R4 ;  /* 0x0000000704047223 */ /* 0x000fc80000000004 */
[----:B------:R-:W-:-:S04]  /*0eb0*/  FFMA R7, R3, R4, RZ ;  /* 0x0000000403077223 */ /* 0x000fc800000000ff */
[----:B------:R-:W-:-:S04]  /*0ec0*/  FFMA R6, -R5, R7, R3 ;  /* 0x0000000705067223 */ /* 0x000fc80000000103 */
[----:B------:R-:W-:Y:S01]  /*0ed0*/  FFMA R4, R4, R6, R7 ;  /* 0x0000000604047223 */ /* 0x000fe20000000007 */
[----:B-1----:R-:W-:Y:S06]  /*0ee0*/  @!P0 BRA `(.L_x_8) ;  /* 0x00000000000c8947 */ /* 0x002fec0003800000 */
[----:B------:R-:W-:Y:S01]  /*0ef0*/  IMAD.MOV.U32 R4, RZ, RZ, R3 ;  /* 0x000000ffff047224 */ /* 0x000fe200078e0003 */
[----:B------:R-:W-:-:S07]  /*0f00*/  MOV R6, 0xf20 ;  /* 0x00000f2000067802 */ /* 0x000fce0000000f00 */
[----:B------:R-:W-:Y:S05]  /*0f10*/  CALL.REL.NOINC `($__internal_0_$__cuda_sm3x_div_rn_noftz_f32_slowpath) ;  /* 0x0000000000ac7944 */ /* 0x000fea0003c00000 */
.L_x_8:
[----:B------:R-:W-:Y:S05]  /*0f20*/  BSYNC.RECONVERGENT B1 ;  /* 0x0000000000017941 */ /* 0x000fea0003800200 */
.L_x_7:
[----:B------:R-:W0:Y:S01]  /*0f30*/  MUFU.RCP R6, R5 ;  /* 0x0000000500067308 */ /* 0x000e220000001000 */
[----:B------:R-:W-:Y:S07]  /*0f40*/  BSSY.RECONVERGENT B1, `(.L_x_9) ;  /* 0x000000d000017945 */ /* 0x000fee0003800200 */
[----:B------:R-:W1:Y:S01]  /*0f50*/  FCHK P0, R2, R5 ;  /* 0x0000000502007302 */ /* 0x000e620000000000 */
[----:B0-----:R-:W-:-:S04]  /*0f60*/  FFMA R3, -R5, R6, 1 ;  /* 0x3f80000005037423 */ /* 0x001fc80000000106 */
[----:B------:R-:W-:Y:S01]  /*0f70*/  FFMA R9, R6, R3, R6 ;  /* 0x0000000306097223 */ /* 0x000fe20000000006 */
[----:B------:R-:W-:-:S03]  /*0f80*/  MOV R3, R4 ;  /* 0x0000000400037202 */ /* 0x000fc60000000f00 */
[----:B------:R-:W-:-:S04]  /*0f90*/  FFMA R6, R2, R9, RZ ;  /* 0x0000000902067223 */ /* 0x000fc800000000ff */
[----:B------:R-:W-:-:S04]  /*0fa0*/  FFMA R7, -R5, R6, R2 ;  /* 0x0000000605077223 */ /* 0x000fc80000000102 */
[----:B------:R-:W-:Y:S01]  /*0fb0*/  FFMA R6, R9, R7, R6 ;  /* 0x0000000709067223 */ /* 0x000fe20000000006 */
[----:B-1----:R-:W-:Y:S06]  /*0fc0*/  @!P0 BRA `(.L_x_10) ;  /* 0x0000000000108947 */ /* 0x002fec0003800000 */
[----:B------:R-:W-:Y:S01]  /*0fd0*/  IMAD.MOV.U32 R4, RZ, RZ, R2 ;  /* 0x000000ffff047224 */ /* 0x000fe200078e0002 */
[----:B------:R-:W-:-:S07]  /*0fe0*/  MOV R6, 0x1000 ;  /* 0x0000100000067802 */ /* 0x000fce0000000f00 */
[----:B------:R-:W-:Y:S05]  /*0ff0*/  CALL.REL.NOINC `($__internal_0_$__cuda_sm3x_div_rn_noftz_f32_slowpath) ;  /* 0x0000000000747944 */ /* 0x000fea0003c00000 */
[----:B------:R-:W-:-:S07]  /*1000*/  IMAD.MOV.U32 R6, RZ, RZ, R4 ;  /* 0x000000ffff067224 */ /* 0x000fce00078e0004 */
.L_x_10:
[----:B------:R-:W-:Y:S05]  /*1010*/  BSYNC.RECONVERGENT B1 ;  /* 0x0000000000017941 */ /* 0x000fea0003800200 */
.L_x_9:
        /* <DEDUP_REMOVED lines=13> */
.L_x_12:
[----:B------:R-:W-:Y:S05]  /*10f0*/  BSYNC.RECONVERGENT B1 ;  /* 0x0000000000017941 */ /* 0x000fea0003800200 */
.L_x_11:
[----:B------:R-:W-:-:S07]  /*1100*/  IMAD.MOV.U32 R0, RZ, RZ, R4 ;  /* 0x000000ffff007224 */ /* 0x000fce00078e0004 */
.L_x_6:
[----:B------:R-:W-:Y:S05]  /*1110*/  BSYNC.RECONVERGENT B0 ;  /* 0x0000000000007941 */ /* 0x000fea0003800200 */
.L_x_5:
[----:B------:R-:W0:Y:S01]  /*1120*/  LDCU.64 UR4, c[0x0][0x3a0] ;  /* 0x00007400ff0477ac */ /* 0x000e220008000a00 */
[----:B------:R-:W1:Y:S01]  /*1130*/  F2I.U32.TRUNC.NTZ R3, R3 ;  /* 0x0000000300037305 */ /* 0x000e62000020f000 */
[----:B------:R-:W-:-:S07]  /*1140*/  IMAD R14, R14, 0x3, RZ ;  /* 0x000000030e0e7824 */ /* 0x000fce00078e02ff */
[----:B------:R-:W2:Y:S08]  /*1150*/  F2I.U32.TRUNC.NTZ R7, R2 ;  /* 0x0000000200077305 */ /* 0x000eb0000020f000 */
[----:B------:R-:W3:Y:S01]  /*1160*/  F2I.U32.TRUNC.NTZ R9, R0 ;  /* 0x0000000000097305 */ /* 0x000ee2000020f000 */
[----:B0-----:R-:W-:-:S04]  /*1170*/  IADD3 R4, P0, PT, R14, UR4, RZ ;  /* 0x000000040e047c10 */ /* 0x001fc8000ff1e0ff */
[----:B------:R-:W-:-:S05]  /*1180*/  LEA.HI.X.SX32 R5, R14, UR5, 0x1, P0 ;  /* 0x000000050e057c11 */ /* 0x000fca00080f0eff */
[----:B-1----:R-:W-:Y:S04]  /*1190*/  STG.E.U8 desc[UR6][R4.64], R3 ;  /* 0x0000000304007986 */ /* 0x002fe8000c101106 */
[----:B--2---:R-:W-:Y:S04]  /*11a0*/  STG.E.U8 desc[UR6][R4.64+0x1], R7 ;  /* 0x0000010704007986 */ /* 0x004fe8000c101106 */
[----:B---3--:R-:W-:Y:S01]  /*11b0*/  STG.E.U8 desc[UR6][R4.64+0x2], R9 ;  /* 0x0000020904007986 */ /* 0x008fe2000c101106 */
[----:B------:R-:W-:Y:S05]  /*11c0*/  EXIT ;  /* 0x000000000000794d */ /* 0x000fea0003800000 */
        .weak           $__internal_0_$__cuda_sm3x_div_rn_noftz_f32_slowpath
        .type           $__internal_0_$__cuda_sm3x_div_rn_noftz_f32_slowpath,@function
        .size           $__internal_0_$__cuda_sm3x_div_rn_noftz_f32_slowpath,(.L_x_79 - $__internal_0_$__cuda_sm3x_div_rn_noftz_f32_slowpath)
$__internal_0_$__cuda_sm3x_div_rn_noftz_f32_slowpath:
[--C-:B------:R-:W-:Y:S01]  /*11d0*/  SHF.R.U32.HI R8, RZ, 0x17, R5.reuse ;  /* 0x00000017ff087819 */ /* 0x100fe20000011605 */
[----:B------:R-:W-:Y:S01]  /*11e0*/  BSSY.RECONVERGENT B2, `(.L_x_13) ;  /* 0x0000063000027945 */ /* 0x000fe20003800200 */
[----:B------:R-:W-:Y:S01]  /*11f0*/  SHF.R.U32.HI R7, RZ, 0x17, R4 ;  /* 0x00000017ff077819 */ /* 0x000fe20000011604 */
[----:B------:R-:W-:Y:S01]  /*1200*/  IMAD.MOV.U32 R9, RZ, RZ, R5 ;  /* 0x000000ffff097224 */ /* 0x000fe200078e0005 */
[----:B------:R-:W-:Y:S02]  /*1210*/  LOP3.LUT R16, R8, 0xff, RZ, 0xc0, !PT ;  /* 0x000000ff08107812 */ /* 0x000fe400078ec0ff */
[----:B------:R-:W-:Y:S02]  /*1220*/  LOP3.LUT R12, R7, 0xff, RZ, 0xc0, !PT ;  /* 0x000000ff070c7812 */ /* 0x000fe400078ec0ff */
[----:B------:R-:W-:-:S03]  /*1230*/  IADD3 R10, PT, PT, R16, -0x1, RZ ;  /* 0xffffffff100a7810 */ /* 0x000fc60007ffe0ff */
[----:B------:R-:W-:Y:S01]  /*1240*/  VIADD R8, R12, 0xffffffff ;  /* 0xffffffff0c087836 */ /* 0x000fe20000000000 */
[----:B------:R-:W-:-:S04]  /*1250*/  ISETP.GT.U32.AND P0, PT, R10, 0xfd, PT ;  /* 0x000000fd0a00780c */ /* 0x000fc80003f04070 */
[----:B------:R-:W-:-:S13]  /*1260*/  ISETP.GT.U32.OR P0, PT, R8, 0xfd, P0 ;  /* 0x000000fd0800780c */ /* 0x000fda0000704470 */
[----:B------:R-:W-:Y:S01]  /*1270*/  @!P0 MOV R7, RZ ;  /* 0x000000ff00078202 */ /* 0x000fe20000000f00 */
[----:B------:R-:W-:Y:S06]  /*1280*/  @!P0 BRA `(.L_x_14) ;  /* 0x00000000005c8947 */ /* 0x000fec0003800000 */
[----:B------:R-:W-:Y:S02]  /*1290*/  FSETP.GTU.FTZ.AND P0, PT, |R4|, +INF , PT ;  /* 0x7f8000000400780b */ /* 0x000fe40003f1c200 */
[----:B------:R-:W-:-:S04]  /*12a0*/  FSETP.GTU.FTZ.AND P1, PT, |R5|, +INF , PT ;  /* 0x7f8000000500780b */ /* 0x000fc80003f3c200 */
[----:B------:R-:W-:-:S13]  /*12b0*/  PLOP3.LUT P0, PT, P0, P1, PT, 0xf8, 0x8f ;  /* 0x00000000008f781c */ /* 0x000fda0000703f70 */
[----:B------:R-:W-:Y:S05]  /*12c0*/  @P0 BRA `(.L_x_15) ;  /* 0x00000004004c0947 */ /* 0x000fea0003800000 */
[----:B------:R-:W-:-:S13]  /*12d0*/  LOP3.LUT P0, RZ, R9, 0x7fffffff, R4, 0xc8, !PT ;  /* 0x7fffffff09ff7812 */ /* 0x000fda000780c804 */
[----:B------:R-:W-:Y:S05]  /*12e0*/  @!P0 BRA `(.L_x_16) ;  /* 0x00000004003c8947 */ /* 0x000fea0003800000 */
[C---:B------:R-:W-:Y:S02]  /*12f0*/  FSETP.NEU.FTZ.AND P0, PT, |R4|.reuse, +INF , PT ;  /* 0x7f8000000400780b */ /* 0x040fe40003f1d200 */
[----:B------:R-:W-:Y:S02]  /*1300*/  FSETP.NEU.FTZ.AND P2, PT, |R5|, +INF , PT ;  /* 0x7f8000000500780b */ /* 0x000fe40003f5d200 */
[----:B------:R-:W-:-:S11]  /*1310*/  FSETP.NEU.FTZ.AND P1, PT, |R4|, +INF , PT ;  /* 0x7f8000000400780b */ /* 0x000fd60003f3d200 */
[----:B------:R-:W-:Y:S05]  /*1320*/  @!P2 BRA !P0, `(.L_x_16) ;  /* 0x00000004002ca947 */ /* 0x000fea0004000000 */
[----:B------:R-:W-:-:S04]  /*1330*/  LOP3.LUT P0, RZ, R4, 0x7fffffff, RZ, 0xc0, !PT ;  /* 0x7fffffff04ff7812 */ /* 0x000fc8000780c0ff */
[----:B------:R-:W-:-:S13]  /*1340*/  PLOP3.LUT P0, PT, P2, P0, PT, 0x2f, 0xf2 ;  /* 0x0000000000f2781c */ /* 0x000fda0001700577 */
[----:B------:R-:W-:Y:S05]  /*1350*/  @P0 BRA `(.L_x_17) ;  /* 0x0000000400180947 */ /* 0x000fea0003800000 */
[----:B------:R-:W-:-:S04]  /*1360*/  LOP3.LUT P0, RZ, R9, 0x7fffffff, RZ, 0xc0, !PT ;  /* 0x7fffffff09ff7812 */ /* 0x000fc8000780c0ff */
[----:B------:R-:W-:-:S13]  /*1370*/  PLOP3.LUT P0, PT, P1, P0, PT, 0x2f, 0xf2 ;  /* 0x0000000000f2781c */ /* 0x000fda0000f00577 */
[----:B------:R-:W-:Y:S05]  /*1380*/  @P0 BRA `(.L_x_18) ;  /* 0x0000000400000947 */ /* 0x000fea0003800000 */
[----:B------:R-:W-:Y:S02]  /*1390*/  ISETP.GE.AND P0, PT, R8, RZ, PT ;  /* 0x000000ff0800720c */ /* 0x000fe40003f06270 */
[----:B------:R-:W-:-:S11]  /*13a0*/  ISETP.GE.AND P1, PT, R10, RZ, PT ;  /* 0x000000ff0a00720c */ /* 0x000fd60003f26270 */
[----:B------:R-:W-:Y:S02]  /*13b0*/  @P0 IMAD.MOV.U32 R7, RZ, RZ, RZ ;  /* 0x000000ffff070224 */ /* 0x000fe400078e00ff */
[----:B------:R-:W-:Y:S01]  /*13c0*/  @!P0 FFMA R4, R4, 1.84467440737095516160e+19, RZ ;  /* 0x5f80000004048823 */ /* 0x000fe200000000ff */
[----:B------:R-:W-:Y:S02]  /*13d0*/  @!P0 IMAD.MOV.U32 R7, RZ, RZ, -0x40 ;  /* 0xffffffc0ff078424 */ /* 0x000fe400078e00ff */
[----:B------:R-:W-:-:S03]  /*13e0*/  @!P1 FFMA R9, R5, 1.84467440737095516160e+19, RZ ;  /* 0x5f80000005099823 */ /* 0x000fc600000000ff */
[----:B------:R-:W-:-:S07]  /*13f0*/  @!P1 IADD3 R7, PT, PT, R7, 0x40, RZ ;  /* 0x0000004007079810 */ /* 0x000fce0007ffe0ff */
.L_x_14:
[----:B------:R-:W-:Y:S01]  /*1400*/  LEA R8, R16, 0xc0800000, 0x17 ;  /* 0xc080000010087811 */ /* 0x000fe200078eb8ff */
[----:B------:R-:W-:Y:S04]  /*1410*/  BSSY.RECONVERGENT B3, `(.L_x_19) ;  /* 0x0000036000037945 */ /* 0x000fe80003800200 */
[----:B------:R-:W-:Y:S02]  /*1420*/  IMAD.IADD R8, R9, 0x1, -R8 ;  /* 0x0000000109087824 */ /* 0x000fe400078e0a08 */
[----:B------:R-:W-:Y:S02]  /*1430*/  VIADD R9, R12, 0xffffff81 ;  /* 0xffffff810c097836 */ /* 0x000fe40000000000 */
[----:B------:R-:W0:Y:S01]  /*1440*/  MUFU.RCP R10, R8 ;  /* 0x00000008000a7308 */ /* 0x000e220000001000 */
[----:B------:R-:W-:Y:S01]  /*1450*/  FADD.FTZ R11, -R8, -RZ ;  /* 0x800000ff080b7221 */ /* 0x000fe20000010100 */
[----:B------:R-:W-:-:S03]  /*1460*/  IMAD R4, R9, -0x800000, R4 ;  /* 0xff80000009047824 */ /* 0x000fc600078e0204 */
[----:B0-----:R-:W-:-:S04]  /*1470*/  FFMA R13, R10, R11, 1 ;  /* 0x3f8000000a0d7423 */ /* 0x001fc8000000000b */
[----:B------:R-:W-:-:S04]  /*1480*/  FFMA R15, R10, R13, R10 ;  /* 0x0000000d0a0f7223 */ /* 0x000fc8000000000a */
[----:B------:R-:W-:-:S04]  /*1490*/  FFMA R10, R4, R15, RZ ;  /* 0x0000000f040a7223 */ /* 0x000fc800000000ff */
[----:B------:R-:W-:-:S04]  /*14a0*/  FFMA R13, R11, R10, R4 ;  /* 0x0000000a0b0d7223 */ /* 0x000fc80000000004 */
[----:B------:R-:W-:Y:S01]  /*14b0*/  FFMA R12, R15, R13, R10 ;  /* 0x0000000d0f0c7223 */ /* 0x000fe2000000000a */
[----:B------:R-:W-:-:S03]  /*14c0*/  IADD3 R10, PT, PT, R9, 0x7f, -R16 ;  /* 0x0000007f090a7810 */ /* 0x000fc60007ffe810 */
[----:B------:R-:W-:Y:S01]  /*14d0*/  FFMA R11, R11, R12, R4 ;  /* 0x0000000c0b0b7223 */ /* 0x000fe20000000004 */
[----:B------:R-:W-:-:S03]  /*14e0*/  IADD3 R7, PT, PT, R10, R7, RZ ;  /* 0x000000070a077210 */ /* 0x000fc60007ffe0ff */
[----:B------:R-:W-:-:S05]  /*14f0*/  FFMA R4, R15, R11, R12 ;  /* 0x0000000b0f047223 */ /* 0x000fca000000000c */
[----:B------:R-:W-:-:S04]  /*1500*/  SHF.R.U32.HI R8, RZ, 0x17, R4 ;  /* 0x00000017ff087819 */ /* 0x000fc80000011604 */
[----:B------:R-:W-:-:S05]  /*1510*/  LOP3.LUT R8, R8, 0xff, RZ, 0xc0, !PT ;  /* 0x000000ff08087812 */ /* 0x000fca00078ec0ff */
[----:B------:R-:W-:-:S04]  /*1520*/  IMAD.IADD R13, R8, 0x1, R7 ;  /* 0x00000001080d7824 */ /* 0x000fc800078e0207 */
[----:B------:R-:W-:-:S05]  /*1530*/  VIADD R8, R13, 0xffffffff ;  /* 0xffffffff0d087836 */ /* 0x000fca0000000000 */
[----:B------:R-:W-:-:S13]  /*1540*/  ISETP.GE.U32.AND P0, PT, R8, 0xfe, PT ;  /* 0x000000fe0800780c */ /* 0x000fda0003f06070 */
[----:B------:R-:W-:Y:S05]  /*1550*/  @!P0 BRA `(.L_x_20) ;  /* 0x0000000000808947 */ /* 0x000fea0003800000 */
[----:B------:R-:W-:-:S13]  /*1560*/  ISETP.GT.AND P0, PT, R13, 0xfe, PT ;  /* 0x000000fe0d00780c */ /* 0x000fda0003f04270 */
[----:B------:R-:W-:Y:S05]  /*1570*/  @P0 BRA `(.L_x_21) ;  /* 0x00000000006c0947 */ /* 0x000fea0003800000 */
[----:B------:R-:W-:-:S13]  /*1580*/  ISETP.GE.AND P0, PT, R13, 0x1, PT ;  /* 0x000000010d00780c */ /* 0x000fda0003f06270 */
[----:B------:R-:W-:Y:S05]  /*1590*/  @P0 BRA `(.L_x_22) ;  /* 0x0000000000740947 */ /* 0x000fea0003800000 */
[----:B------:R-:W-:Y:S02]  /*15a0*/  ISETP.GE.AND P0, PT, R13, -0x18, PT ;  /* 0xffffffe80d00780c */ /* 0x000fe40003f06270 */
[----:B------:R-:W-:-:S11]  /*15b0*/  LOP3.LUT R4, R4, 0x80000000, RZ, 0xc0, !PT ;  /* 0x8000000004047812 */ /* 0x000fd600078ec0ff */
[----:B------:R-:W-:Y:S05]  /*15c0*/  @!P0 BRA `(.L_x_22) ;  /* 0x0000000000688947 */ /* 0x000fea0003800000 */
[-CC-:B------:R-:W-:Y:S01]  /*15d0*/  FFMA.RZ R7, R15, R11.reuse, R12.reuse ;  /* 0x0000000b0f077223 */ /* 0x180fe2000000c00c */
[----:B------:R-:W-:Y:S01]  /*15e0*/  IADD3 R10, PT, PT, R13, 0x20, RZ ;  /* 0x000000200d0a7810 */ /* 0x000fe20007ffe0ff */
[-CC-:B------:R-:W-:Y:S01]  /*15f0*/  FFMA.RM R8, R15, R11.reuse, R12.reuse ;  /* 0x0000000b0f087223 */ /* 0x180fe2000000400c */
[----:B------:R-:W-:Y:S02]  /*1600*/  ISETP.NE.AND P2, PT, R13, RZ, PT ;  /* 0x000000ff0d00720c */ /* 0x000fe40003f45270 */
[----:B------:R-:W-:Y:S01]  /*1610*/  LOP3.LUT R9, R7, 0x7fffff, RZ, 0xc0, !PT ;  /* 0x007fffff07097812 */ /* 0x000fe200078ec0ff */
[----:B------:R-:W-:Y:S01]  /*1620*/  FFMA.RP R7, R15, R11, R12 ;  /* 0x0000000b0f077223 */ /* 0x000fe2000000800c */
[----:B------:R-:W-:Y:S01]  /*1630*/  IMAD.MOV R11, RZ, RZ, -R13 ;  /* 0x000000ffff0b7224 */ /* 0x000fe200078e0a0d */
[----:B------:R-:W-:Y:S02]  /*1640*/  ISETP.NE.AND P1, PT, R13, RZ, PT ;  /* 0x000000ff0d00720c */ /* 0x000fe40003f25270 */
[----:B------:R-:W-:-:S02]  /*1650*/  LOP3.LUT R9, R9, 0x800000, RZ, 0xfc, !PT ;  /* 0x0080000009097812 */ /* 0x000fc400078efcff */
[----:B------:R-:W-:Y:S02]  /*1660*/  FSETP.NEU.FTZ.AND P0, PT, R7, R8, PT ;  /* 0x000000080700720b */ /* 0x000fe40003f1d000 */
[----:B------:R-:W-:Y:S02]  /*1670*/  SHF.L.U32 R10, R9, R10, RZ ;  /* 0x0000000a090a7219 */ /* 0x000fe400000006ff */
[----:B------:R-:W-:Y:S02]  /*1680*/  SEL R8, R11, RZ, P2 ;  /* 0x000000ff0b087207 */ /* 0x000fe40001000000 */
[----:B------:R-:W-:Y:S02]  /*1690*/  ISETP.NE.AND P1, PT, R10, RZ, P1 ;  /* 0x000000ff0a00720c */ /* 0x000fe40000f25270 */
[----:B------:R-:W-:Y:S02]  /*16a0*/  SHF.R.U32.HI R8, RZ, R8, R9 ;  /* 0x00000008ff087219 */ /* 0x000fe40000011609 */
[----:B------:R-:W-:-:S02]  /*16b0*/  PLOP3.LUT P0, PT, P0, P1, PT, 0xf8, 0x8f ;  /* 0x00000000008f781c */ /* 0x000fc40000703f70 */
[----:B------:R-:W-:Y:S02]  /*16c0*/  SHF.R.U32.HI R10, RZ, 0x1, R8 ;  /* 0x00000001ff0a7819 */ /* 0x000fe40000011608 */
[----:B------:R-:W-:-:S04]  /*16d0*/  SEL R7, RZ, 0x1, !P0 ;  /* 0x00000001ff077807 */ /* 0x000fc80004000000 */
[----:B------:R-:W-:-:S04]  /*16e0*/  LOP3.LUT R7, R7, 0x1, R10, 0xf8, !PT ;  /* 0x0000000107077812 */ /* 0x000fc800078ef80a */
[----:B------:R-:W-:-:S05]  /*16f0*/  LOP3.LUT R7, R7, R8, RZ, 0xc0, !PT ;  /* 0x0000000807077212 */ /* 0x000fca00078ec0ff */
[----:B------:R-:W-:-:S05]  /*1700*/  IMAD.IADD R7, R10, 0x1, R7 ;  /* 0x000000010a077824 */ /* 0x000fca00078e0207 */
[----:B------:R-:W-:Y:S01]  /*1710*/  LOP3.LUT R4, R7, R4, RZ, 0xfc, !PT ;  /* 0x0000000407047212 */ /* 0x000fe200078efcff */
[----:B------:R-:W-:Y:S06]  /*1720*/  BRA `(.L_x_22) ;  /* 0x0000000000107947 */ /* 0x000fec0003800000 */
.L_x_21:
[----:B------:R-:W-:-:S04]  /*1730*/  LOP3.LUT R4, R4, 0x80000000, RZ, 0xc0, !PT ;  /* 0x8000000004047812 */ /* 0x000fc800078ec0ff */
[----:B------:R-:W-:Y:S01]  /*1740*/  LOP3.LUT R4, R4, 0x7f800000, RZ, 0xfc, !PT ;  /* 0x7f80000004047812 */ /* 0x000fe200078efcff */
[----:B------:R-:W-:Y:S06]  /*1750*/  BRA `(.L_x_22) ;  /* 0x0000000000047947 */ /* 0x000fec0003800000 */
.L_x_20:
[----:B------:R-:W-:-:S07]  /*1760*/  LEA R4, R7, R4, 0x17 ;  /* 0x0000000407047211 */ /* 0x000fce00078eb8ff */
.L_x_22:
[----:B------:R-:W-:Y:S05]  /*1770*/  BSYNC.RECONVERGENT B3 ;  /* 0x0000000000037941 */ /* 0x000fea0003800200 */
.L_x_19:
[----:B------:R-:W-:Y:S05]  /*1780*/  BRA `(.L_x_23) ;  /* 0x0000000000207947 */ /* 0x000fea0003800000 */
.L_x_18:
[----:B------:R-:W-:-:S04]  /*1790*/  LOP3.LUT R4, R9, 0x80000000, R4, 0x48, !PT ;  /* 0x8000000009047812 */ /* 0x000fc800078e4804 */
[----:B------:R-:W-:Y:S01]  /*17a0*/  LOP3.LUT R4, R4, 0x7f800000, RZ, 0xfc, !PT ;  /* 0x7f80000004047812 */ /* 0x000fe200078efcff */
[----:B------:R-:W-:Y:S06]  /*17b0*/  BRA `(.L_x_23) ;  /* 0x0000000000147947 */ /* 0x000fec0003800000 */
.L_x_17:
[----:B------:R-:W-:Y:S01]  /*17c0*/  LOP3.LUT R4, R9, 0x80000000, R4, 0x48, !PT ;  /* 0x8000000009047812 */ /* 0x000fe200078e4804 */
[----:B------:R-:W-:Y:S06]  /*17d0*/  BRA `(.L_x_23) ;  /* 0x00000000000c7947 */ /* 0x000fec0003800000 */
.L_x_16:
[----:B------:R-:W0:Y:S01]  /*17e0*/  MUFU.RSQ R4, -QNAN ;  /* 0xffc0000000047908 */ /* 0x000e220000001400 */
[----:B------:R-:W-:Y:S05]  /*17f0*/  BRA `(.L_x_23) ;  /* 0x0000000000047947 */ /* 0x000fea0003800000 */
.L_x_15:
[----:B------:R-:W-:-:S07]  /*1800*/  FADD.FTZ R4, R4, R5 ;  /* 0x0000000504047221 */ /* 0x000fce0000010000 */
.L_x_23:
[----:B------:R-:W-:Y:S05]  /*1810*/  BSYNC.RECONVERGENT B2 ;  /* 0x0000000000027941 */ /* 0x000fea0003800200 */
.L_x_13:
[----:B------:R-:W-:-:S04]  /*1820*/  IMAD.MOV.U32 R7, RZ, RZ, 0x0 ;  /* 0x00000000ff077424 */ /* 0x000fc800078e00ff */
[----:B0-----:R-:W-:Y:S05]  /*1830*/  RET.REL.NODEC R6 `(render) ;  /* 0xffffffe406f07950 */ /* 0x001fea0003c3ffff */
.L_x_24:
[----:B------:R-:W-:-:S00]  /*1840*/  BRA `(.L_x_24) ;  /* 0xfffffffc00fc7947 */ /* 0x000fc0000383ffff */
[----:B------:R-:W-:-:S00]  /*1850*/  NOP ;  /* 0x0000000000007918 */ /* 0x000fc00000000000 */
        /* <DEDUP_REMOVED lines=10> */
.L_x_79:


//--------------------- .text.camera              --------------------------
	.section	.text.camera,"ax",@progbits
	.align	128
        .global         camera
        .type           camera,@function
        .size           camera,(.L_x_80 - camera)
        .other          camera,@"STO_CUDA_ENTRY STV_DEFAULT"
camera:
.text.camera:
[----:B------:R-:W-:Y:S01]  /*0000*/  LDC R1, c[0x0][0x37c] ;  /* 0x0000df00ff017b82 */ /* 0x000fe20000000800 */
[----:B------:R-:W0:Y:S07]  /*0010*/  S2R R3, SR_TID.X ;  /* 0x0000000000037919 */ /* 0x000e2e0000002100 */
[----:B------:R-:W0:Y:S01]  /*0020*/  S2UR UR4, SR_CTAID.X ;  /* 0x00000000000479c3 */ /* 0x000e220000002500 */
[----:B------:R-:W1:Y:S07]  /*0030*/  LDCU UR5, c[0x0][0x380] ;  /* 0x00007000ff0577ac */ /* 0x000e6e0008000800 */
[----:B------:R-:W0:Y:S02]  /*0040*/  LDC R2, c[0x0][0x360] ;  /* 0x0000d800ff027b82 */ /* 0x000e240000000800 */
[----:B0-----:R-:W-:-:S05]  /*0050*/  IMAD R2, R2, UR4, R3 ;  /* 0x0000000402027c24 */ /* 0x001fca000f8e0203 */
[----:B-1----:R-:W-:-:S13]  /*0060*/  ISETP.GE.AND P0, PT, R2, UR5, PT ;  /* 0x0000000502007c0c */ /* 0x002fda000bf06270 */
[----:B------:R-:W-:Y:S05]  /*0070*/  @P0 EXIT ;  /* 0x000000000000094d */ /* 0x000fea0003800000 */
[----:B------:R-:W0:Y:S01]  /*0080*/  LDCU.64 UR6, c[0x0][0x3c0] ;  /* 0x00007800ff0677ac */ /* 0x000e220008000a00 */
[----:B------:R-:W1:Y:S01]  /*0090*/  LDC.64 R20, c[0x0][0x3a8] ;  /* 0x0000ea00ff147b82 */ /* 0x000e620000000a00 */
[C---:B------:R-:W-:Y:S01]  /*00a0*/  IMAD R22, R2.reuse, 0x3, RZ ;  /* 0x0000000302167824 */ /* 0x040fe200078e02ff */
[----:B------:R-:W2:Y:S04]  /*00b0*/  LDCU.128 UR8, c[0x0][0x3b0] ;  /* 0x00007600ff0877ac */ /* 0x000ea80008000c00 */
[----:B------:R-:W-:Y:S01]  /*00c0*/  SHF.R.S32.HI R4, RZ, 0x1f, R22 ;  /* 0x0000001fff047819 */ /* 0x000fe20000011416 */
[----:B------:R-:W1:Y:S01]  /*00d0*/  LDCU.64 UR4, c[0x0][0x358] ;  /* 0x00006b00ff0477ac */ /* 0x000e620008000a00 */
[----:B0-----:R-:W-:-:S04]  /*00e0*/  IADD3 R6, P0, PT, R2, UR6, RZ ;  /* 0x0000000602067c10 */ /* 0x001fc8000ff1e0ff */
[----:B------:R-:W-:Y:S02]  /*00f0*/  LEA.HI.X.SX32 R7, R2, UR7, 0x1, P0 ;  /* 0x0000000702077c11 */ /* 0x000fe400080f0eff */
[----:B--2---:R-:W-:Y:S01]  /*0100*/  IADD3 R8, P0, PT, R22, UR10, RZ ;  /* 0x0000000a16087c10 */ /* 0x004fe2000ff1e0ff */
[----:B------:R-:W0:Y:S01]  /*0110*/  LDC.64 R12, c[0x0][0x390] ;  /* 0x0000e400ff0c7b82 */ /* 0x000e220000000a00 */
[----:B-1----:R-:W2:Y:S02]  /*0120*/  LDG.E.U8 R15, desc[UR4][R20.64+0x1] ;  /* 0x00000104140f7981 */ /* 0x002ea4000c1e1100 */
[----:B------:R-:W-:Y:S02]  /*0130*/  IADD3.X R9, PT, PT, R4, UR11, RZ, P0, !PT ;  /* 0x0000000b04097c10 */ /* 0x000fe400087fe4ff */
[----:B------:R-:W3:Y:S04]  /*0140*/  LDG.E.U8 R3, desc[UR4][R6.64] ;  /* 0x0000000406037981 */ /* 0x000ee8000c1e1100 */
[----:B------:R-:W4:Y:S04]  /*0150*/  LDG.E.U8 R11, desc[UR4][R8.64+0x1] ;  /* 0x00000104080b7981 */ /* 0x000f28000c1e1100 */
[----:B------:R-:W5:Y:S04]  /*0160*/  LDG.E.U8 R0, desc[UR4][R8.64] ;  /* 0x0000000408007981 */ /* 0x000f68000c1e1100 */
[----:B------:R4:W5:Y:S01]  /*0170*/  LDG.E.U8 R14, desc[UR4][R8.64+0x2] ;  /* 0x00000204080e7981 */ /* 0x000962000c1e1100 */
[----:B------:R-:W-:-:S03]  /*0180*/  IADD3 R22, P0, PT, R22, UR8, RZ ;  /* 0x0000000816167c10 */ /* 0x000fc6000ff1e0ff */
[----:B------:R-:W5:Y:S01]  /*0190*/  LDG.E.U8 R19, desc[UR4][R20.64] ;  /* 0x0000000414137981 */ /* 0x000f62000c1e1100 */
[----:B------:R-:W-:-:S03]  /*01a0*/  IADD3.X R23, PT, PT, R4, UR9, RZ, P0, !PT ;  /* 0x0000000904177c10 */ /* 0x000fc600087fe4ff */
[----:B------:R1:W5:Y:S04]  /*01b0*/  LDG.E.U8 R24, desc[UR4][R20.64+0x2] ;  /* 0x0000020414187981 */ /* 0x000368000c1e1100 */
[----:B------:R-:W5:Y:S04]  /*01c0*/  LDG.E.U8 R4, desc[UR4][R22.64+0x1] ;  /* 0x0000010416047981 */ /* 0x000f68000c1e1100 */
[----:B------:R-:W5:Y:S04]  /*01d0*/  LDG.E.U8 R5, desc[UR4][R22.64] ;  /* 0x0000000416057981 */ /* 0x000f68000c1e1100 */
[----:B0-----:R-:W5:Y:S04]  /*01e0*/  LDG.E.U8 R18, desc[UR4][R12.64+0x1] ;  /* 0x000001040c127981 */ /* 0x001f68000c1e1100 */
[----:B------:R0:W5:Y:S04]  /*01f0*/  LDG.E.U8 R6, desc[UR4][R22.64+0x2] ;  /* 0x0000020416067981 */ /* 0x000168000c1e1100 */
[----:B------:R-:W5:Y:S04]  /*0200*/  LDG.E.U8 R16, desc[UR4][R12.64] ;  /* 0x000000040c107981 */ /* 0x000f68000c1e1100 */
[----:B------:R0:W5:Y:S01]  /*0210*/  LDG.E.U8 R17, desc[UR4][R12.64+0x2] ;  /* 0x000002040c117981 */ /* 0x000162000c1e1100 */
[----:B------:R-:W-:Y:S01]  /*0220*/  UMOV UR6, 0x9999999a ;  /* 0x9999999a00067882 */ /* 0x000fe20000000000 */
[----:B------:R-:W-:Y:S01]  /*0230*/  UMOV UR7, 0x3fe99999 ;  /* 0x3fe9999900077882 */ /* 0x000fe20000000000 */
[----:B---3--:R-:W1:Y:S01]  /*0240*/  I2F.U16 R10, R3 ;  /* 0x00000003000a7306 */ /* 0x008e620000101000 */
[----:B--2---:R-:W-:-:S07]  /*0250*/  I2FP.F32.U32 R15, R15 ;  /* 0x0000000f000f7245 */ /* 0x004fce0000201000 */
[----:B----4-:R-:W2:Y:S08]  /*0260*/  I2F.U16 R9, R11 ;  /* 0x0000000b00097306 */ /* 0x010eb00000101000 */
[----:B-----5:R-:W3:Y:S01]  /*0270*/  I2F.U16 R8, R0 ;  /* 0x0000000000087306 */ /* 0x020ee20000101000 */
[----:B------:R-:W-:Y:S01]  /*0280*/  I2FP.F32.U32 R19, R19 ;  /* 0x0000001300137245 */ /* 0x000fe20000201000 */
[----:B-1----:R-:W-:-:S06]  /*0290*/  FMUL R20, R15, R10 ;  /* 0x0000000a0f147220 */ /* 0x002fcc0000400000 */
[----:B------:R-:W1:Y:S01]  /*02a0*/  I2F.U16 R7, R14 ;  /* 0x0000000e00077306 */ /* 0x000e620000101000 */
[----:B------:R-:W-:Y:S01]  /*02b0*/  I2FP.F32.U32 R21, R24 ;  /* 0x0000001800157245 */ /* 0x000fe20000201000 */
[-C--:B0-----:R-:W-:Y:S01]  /*02c0*/  FMUL R23, R19, R10.reuse ;  /* 0x0000000a13177220 */ /* 0x081fe20000400000 */
[----:B--2---:R-:W-:Y:S01]  /*02d0*/  FMUL R20, R20, R9 ;  /* 0x0000000914147220 */ /* 0x004fe20000400000 */
[----:B------:R-:W-:Y:S02]  /*02e0*/  IMAD R12, R3, R11, R4 ;  /* 0x0000000b030c7224 */ /* 0x000fe400078e0204 */
[----:B------:R-:W-:Y:S01]  /*02f0*/  FMUL R13, R21, R10 ;  /* 0x0000000a150d7220 */ /* 0x000fe20000400000 */
[----:B---3--:R-:W-:Y:S01]  /*0300*/  FFMA R20, R23, R8, R20 ;  /* 0x0000000817147223 */ /* 0x008fe20000000014 */
[----:B------:R-:W-:Y:S01]  /*0310*/  IMAD R0, R3, R0, R5 ;  /* 0x0000000003007224 */ /* 0x000fe200078e0205 */
[----:B------:R-:W-:Y:S02]  /*0320*/  I2FP.F32.U32 R18, R18 ;  /* 0x0000001200127245 */ /* 0x000fe40000201000 */
[----:B------:R-:W-:Y:S01]  /*0330*/  I2FP.F32.U32 R23, R12 ;  /* 0x0000000c00177245 */ /* 0x000fe20000201000 */
[----:B-1----:R-:W-:Y:S01]  /*0340*/  FFMA R11, R13, R7, R20 ;  /* 0x000000070d0b7223 */ /* 0x002fe20000000014 */
[----:B------:R-:W-:-:S03]  /*0350*/  IMAD R20, R3, R14, R6 ;  /* 0x0000000e03147224 */ /* 0x000fc600078e0206 */
[----:B------:R-:W0:Y:S01]  /*0360*/  F2F.F64.F32 R12, R11 ;  /* 0x0000000b000c7310 */ /* 0x000e220000201800 */
[----:B------:R-:W-:Y:S01]  /*0370*/  I2FP.F32.U32 R16, R16 ;  /* 0x0000001000107245 */ /* 0x000fe20000201000 */
[----:B------:R-:W-:Y:S01]  /*0380*/  FADD R18, -R18, R23 ;  /* 0x0000001712127221 */ /* 0x000fe20000000100 */
[----:B------:R-:W-:Y:S02]  /*0390*/  I2FP.F32.U32 R3, R0 ;  /* 0x0000000000037245 */ /* 0x000fe40000201000 */
[----:B------:R-:W-:Y:S01]  /*03a0*/  I2FP.F32.U32 R17, R17 ;  /* 0x0000001100117245 */ /* 0x000fe20000201000 */
[----:B------:R-:W-:Y:S01]  /*03b0*/  FMUL R18, R15, R18 ;  /* 0x000000120f127220 */ /* 0x000fe20000400000 */
[----:B------:R-:W-:Y:S01]  /*03c0*/  I2FP.F32.U32 R20, R20 ;  /* 0x0000001400147245 */ /* 0x000fe20000201000 */
[----:B------:R-:W-:-:S04]  /*03d0*/  FADD R16, -R16, R3 ;  /* 0x0000000310107221 */ /* 0x000fc80000000100 */
[----:B------:R-:W-:Y:S01]  /*03e0*/  FADD R17, -R17, R20 ;  /* 0x0000001411117221 */ /* 0x000fe20000000100 */
[----:B------:R-:W-:Y:S01]  /*03f0*/  FFMA R16, R19, R16, R18 ;  /* 0x0000001013107223 */ /* 0x000fe20000000012 */
[----:B0-----:R-:W-:-:S03]  /*0400*/  DSETP.GEU.AND P0, PT, R12, -UR6, PT ;  /* 0x800000060c007e2a */ /* 0x001fc6000bf0e000 */
[----:B------:R-:W-:-:S05]  /*0410*/  FFMA R16, R21, R17, R16 ;  /* 0x0000001115107223 */ /* 0x000fca0000000010 */
[----:B------:R-:W-:-:S13]  /*0420*/  FSETP.GEU.OR P0, PT, R16, RZ, P0 ;  /* 0x000000ff1000720b */ /* 0x000fda000070e400 */
[----:B------:R-:W-:Y:S05]  /*0430*/  @P0 EXIT ;  /* 0x000000000000094d */ /* 0x000fea0003800000 */
[----:B------:R-:W0:Y:S01]  /*0440*/  MUFU.RCP R12, R11 ;  /* 0x0000000b000c7308 */ /* 0x000e220000001000 */
[----:B------:R-:W-:Y:S01]  /*0450*/  FADD R0, -R19, 1 ;  /* 0x3f80000013007421 */ /* 0x000fe20000000100 */
[----:B------:R-:W-:Y:S03]  /*0460*/  BSSY.RECONVERGENT B0, `(.L_x_25) ;  /* 0x000000d000007945 */ /* 0x000fe60003800200 */
[----:B------:R-:W-:-:S04]  /*0470*/  FADD R0, -R15, R0 ;  /* 0x000000000f007221 */ /* 0x000fc80000000100 */
[----:B------:R-:W-:-:S04]  /*0480*/  FADD R0, -R21, R0 ;  /* 0x0000000015007221 */ /* 0x000fc80000000100 */
[----:B------:R-:W1:Y:S01]  /*0490*/  FCHK P0, R0, R11 ;  /* 0x0000000b00007302 */ /* 0x000e620000000000 */
[----:B0-----:R-:W-:-:S04]  /*04a0*/  FFMA R3, -R11, R12, 1 ;  /* 0x3f8000000b037423 */ /* 0x001fc8000000010c */
[----:B------:R-:W-:-:S04]  /*04b0*/  FFMA R3, R12, R3, R12 ;  /* 0x000000030c037223 */ /* 0x000fc8000000000c */
[----:B------:R-:W-:-:S04]  /*04c0*/  FFMA R12, R0, R3, RZ ;  /* 0x00000003000c7223 */ /* 0x000fc800000000ff */
[----:B------:R-:W-:-:S04]  /*04d0*/  FFMA R13, -R11, R12, R0 ;  /* 0x0000000c0b0d7223 */ /* 0x000fc80000000100 */
[----:B------:R-:W-:Y:S01]  /*04e0*/  FFMA R3, R3, R13, R12 ;  /* 0x0000000d03037223 */ /* 0x000fe2000000000c */
[----:B-1----:R-:W-:Y:S06]  /*04f0*/  @!P0 BRA `(.L_x_26) ;  /* 0x00000000000c8947 */ /* 0x002fec0003800000 */
[----:B------:R-:W-:-:S07]  /*0500*/  MOV R12, 0x520 ;  /* 0x00000520000c7802 */ /* 0x000fce0000000f00 */
[----:B------:R-:W-:Y:S05]  /*0510*/  CALL.REL.NOINC `($__internal_1_$__cuda_sm3x_div_rn_noftz_f32_slowpath) ;  /* 0x0000000000c87944 */ /* 0x000fea0003c00000 */
[----:B------:R-:W-:-:S07]  /*0520*/  IMAD.MOV.U32 R3, RZ, RZ, R0 ;  /* 0x000000ffff037224 */ /* 0x000fce00078e0000 */
.L_x_26:
[----:B------:R-:W-:Y:S05]  /*0530*/  BSYNC.RECONVERGENT B0 ;  /* 0x0000000000007941 */ /* 0x000fea0003800200 */
.L_x_25:
[----:B------:R-:W-:-:S04]  /*0540*/  FADD R3, R3, 1 ;  /* 0x3f80000003037421 */ /* 0x000fc80000000000 */
[----:B------:R-:W-:-:S05]  /*0550*/  FMUL R20, R10, R3 ;  /* 0x000000030a147220 */ /* 0x000fca0000400000 */
[----:B------:R-:W-:-:S13]  /*0560*/  FSETP.GT.AND P0, PT, R20, RZ, PT ;  /* 0x000000ff1400720b */ /* 0x000fda0003f04000 */
[----:B------:R-:W-:Y:S05]  /*0570*/  @!P0 EXIT ;  /* 0x000000000000894d */ /* 0x000fea0003800000 */
[----:B------:R-:W0:Y:S08]  /*0580*/  LDC.64 R14, c[0x0][0x3a0] ;  /* 0x0000e800ff0e7b82 */ /* 0x000e300000000a00 */
[----:B------:R-:W1:Y:S01]  /*0590*/  LDC.64 R12, c[0x0][0x398] ;  /* 0x0000e600ff0c7b82 */ /* 0x000e620000000a00 */
[----:B------:R-:W2:Y:S07]  /*05a0*/  I2F.U16 R4, R4 ;  /* 0x0000000400047306 */ /* 0x000eae0000101000 */
[----:B------:R-:W3:Y:S01]  /*05b0*/  LDC R18, c[0x0][0x384] ;  /* 0x0000e100ff127b82 */ /* 0x000ee20000000800 */
[----:B0-----:R-:W4:Y:S01]  /*05c0*/  LDG.E.U8 R16, desc[UR4][R14.64+0x1] ;  /* 0x000001040e107981 */ /* 0x001f22000c1e1100 */
[----:B------:R-:W0:Y:S06]  /*05d0*/  I2F.U16 R5, R5 ;  /* 0x0000000500057306 */ /* 0x000e2c0000101000 */
[----:B------:R-:W4:Y:S01]  /*05e0*/  LDC R19, c[0x0][0x388] ;  /* 0x0000e200ff137b82 */ /* 0x000f220000000800 */
[----:B------:R-:W4:Y:S04]  /*05f0*/  LDG.E.U8 R11, desc[UR4][R14.64] ;  /* 0x000000040e0b7981 */ /* 0x000f28000c1e1100 */
[----:B------:R4:W4:Y:S04]  /*0600*/  LDG.E.U8 R17, desc[UR4][R14.64+0x2] ;  /* 0x000002040e117981 */ /* 0x000928000c1e1100 */
[----:B-1----:R-:W4:Y:S04]  /*0610*/  LDG.E.U8 R10, desc[UR4][R12.64+0x1] ;  /* 0x000001040c0a7981 */ /* 0x002f28000c1e1100 */
[----:B------:R-:W4:Y:S01]  /*0620*/  LDG.E.U8 R0, desc[UR4][R12.64] ;  /* 0x000000040c007981 */ /* 0x000f22000c1e1100 */
[----:B------:R-:W1:Y:S01]  /*0630*/  I2F.U16 R6, R6 ;  /* 0x0000000600067306 */ /* 0x000e620000101000 */
[-C--:B--2---:R-:W-:Y:S01]  /*0640*/  FFMA R9, R9, R20.reuse, R4 ;  /* 0x0000001409097223 */ /* 0x084fe20000000004 */
[-C--:B0-----:R-:W-:Y:S01]  /*0650*/  FFMA R8, R8, R20.reuse, R5 ;  /* 0x0000001408087223 */ /* 0x081fe20000000005 */
[----:B------:R0:W5:Y:S01]  /*0660*/  LDG.E.U8 R3, desc[UR4][R12.64+0x2] ;  /* 0x000002040c037981 */ /* 0x000162000c1e1100 */
[----:B---3--:R-:W-:Y:S01]  /*0670*/  FMUL R5, R18, 0.5 ;  /* 0x3f00000012057820 */ /* 0x008fe20000400000 */
[----:B-1----:R-:W-:Y:S01]  /*0680*/  FFMA R7, R7, R20, R6 ;  /* 0x0000001407077223 */ /* 0x002fe20000000006 */
[----:B----4-:R-:W-:-:S02]  /*0690*/  I2FP.F32.U32 R16, R16 ;  /* 0x0000001000107245 */ /* 0x010fc40000201000 */
[----:B------:R-:W-:-:S03]  /*06a0*/  I2FP.F32.U32 R11, R11 ;  /* 0x0000000b000b7245 */ /* 0x000fc60000201000 */
[----:B------:R-:W-:Y:S01]  /*06b0*/  FMUL R15, R9, R16 ;  /* 0x00000010090f7220 */ /* 0x000fe20000400000 */
[----:B0-----:R-:W-:-:S03]  /*06c0*/  I2FP.F32.U32 R12, R17 ;  /* 0x00000011000c7245 */ /* 0x001fc60000201000 */
[----:B------:R-:W-:Y:S01]  /*06d0*/  FFMA R4, R8, R11, R15 ;  /* 0x0000000b08047223 */ /* 0x000fe2000000000f */
[----:B------:R-:W-:Y:S01]  /*06e0*/  FMUL R11, R19, 0.5 ;  /* 0x3f000000130b7820 */ /* 0x000fe20000400000 */
[----:B------:R-:W-:Y:S02]  /*06f0*/  I2FP.F32.U32 R10, R10 ;  /* 0x0000000a000a7245 */ /* 0x000fe40000201000 */
[----:B------:R-:W-:-:S04]  /*0700*/  FFMA R4, R7, R12, R4 ;  /* 0x0000000c07047223 */ /* 0x000fc80000000004 */
[----:B------:R-:W-:Y:S01]  /*0710*/  FADD R4, R4, R5 ;  /* 0x0000000504047221 */ /* 0x000fe20000000000 */
[----:B------:R-:W-:-:S04]  /*0720*/  FMUL R9, R9, R10 ;  /* 0x0000000a09097220 */ /* 0x000fc80000400000 */
[----:B------:R-:W-:-:S04]  /*0730*/  FSETP.GEU.AND P0, PT, |R4|, R11, PT ;  /* 0x0000000b0400720b */ /* 0x000fc80003f0e200 */
[----:B------:R-:W-:Y:S02]  /*0740*/  FSETP.GEU.OR P0, PT, |R4|, R5, P0 ;  /* 0x000000050400720b */ /* 0x000fe4000070e600 */
[----:B------:R-:W-:-:S11]  /*0750*/  I2FP.F32.U32 R5, R0 ;  /* 0x0000000000057245 */ /* 0x000fd60000201000 */
[----:B------:R-:W-:Y:S05]  /*0760*/  @P0 EXIT ;  /* 0x000000000000094d */ /* 0x000fea0003800000 */
[----:B-----5:R-:W-:Y:S01]  /*0770*/  I2FP.F32.U32 R0, R3 ;  /* 0x0000000300007245 */ /* 0x020fe20000201000 */
[----:B------:R-:W-:Y:S01]  /*0780*/  FFMA R8, R8, R5, R9 ;  /* 0x0000000508087223 */ /* 0x000fe20000000009 */
[----:B------:R-:W0:Y:S01]  /*0790*/  LDCU.64 UR6, c[0x0][0x3c8] ;  /* 0x00007900ff0677ac */ /* 0x000e220008000a00 */
[----:B------:R-:W1:Y:S02]  /*07a0*/  F2I.U32.TRUNC.NTZ R5, R4 ;  /* 0x0000000400057305 */ /* 0x000e64000020f000 */
[----:B------:R-:W-:-:S04]  /*07b0*/  FFMA R0, R7, R0, R8 ;  /* 0x0000000007007223 */ /* 0x000fc80000000008 */
[----:B------:R-:W-:Y:S01]  /*07c0*/  FADD R7, R0, R11 ;  /* 0x0000000b00077221 */ /* 0x000fe20000000000 */
[----:B------:R-:W-:-:S05]  /*07d0*/  IMAD.SHL.U32 R0, R2, 0x2, RZ ;  /* 0x0000000202007824 */ /* 0x000fca00078e00ff */
[----:B------:R-:W2:Y:S01]  /*07e0*/  F2I.U32.TRUNC.NTZ R7, R7 ;  /* 0x0000000700077305 */ /* 0x000ea2000020f000 */
[----:B0-----:R-:W-:-:S04]  /*07f0*/  IADD3 R2, P0, PT, R0, UR6, RZ ;  /* 0x0000000600027c10 */ /* 0x001fc8000ff1e0ff */
[----:B------:R-:W-:-:S05]  /*0800*/  LEA.HI.X.SX32 R3, R0, UR7, 0x1, P0 ;  /* 0x0000000700037c11 */ /* 0x000fca00080f0eff */
[----:B-1----:R-:W-:Y:S04]  /*0810*/  STG.E.U8 desc[UR4][R2.64], R5 ;  /* 0x0000000502007986 */ /* 0x002fe8000c101104 */
[----:B--2---:R-:W-:Y:S01]  /*0820*/  STG.E.U8 desc[UR4][R2.64+0x1], R7 ;  /* 0x0000010702007986 */ /* 0x004fe2000c101104 */
[----:B------:R-:W-:Y:S05]  /*0830*/  EXIT ;  /* 0x000000000000794d */ /* 0x000fea0003800000 */
        .weak           $__internal_1_$__cuda_sm3x_div_rn_noftz_f32_slowpath
        .type           $__internal_1_$__cuda_sm3x_div_rn_noftz_f32_slowpath,@function
        .size           $__internal_1_$__cuda_sm3x_div_rn_noftz_f32_slowpath,(.L_x_80 - $__internal_1_$__cuda_sm3x_div_rn_noftz_f32_slowpath)
$__internal_1_$__cuda_sm3x_div_rn_noftz_f32_slowpath:
[----:B------:R-:W-:Y:S01]  /*0840*/  SHF.R.U32.HI R14, RZ, 0x17, R11 ;  /* 0x00000017ff0e7819 */ /* 0x000fe2000001160b */
[----:B------:R-:W-:Y:S01]  /*0850*/  BSSY.RECONVERGENT B1, `(.L_x_27) ;  /* 0x0000064000017945 */ /* 0x000fe20003800200 */
[--C-:B------:R-:W-:Y:S01]  /*0860*/  SHF.R.U32.HI R3, RZ, 0x17, R0.reuse ;  /* 0x00000017ff037819 */ /* 0x100fe20000011600 */
[----:B------:R-:W-:Y:S01]  /*0870*/  IMAD.MOV.U32 R16, RZ, RZ, R0 ;  /* 0x000000ffff107224 */ /* 0x000fe200078e0000 */
[----:B------:R-:W-:Y:S02]  /*0880*/  LOP3.LUT R14, R14, 0xff, RZ, 0xc0, !PT ;  /* 0x000000ff0e0e7812 */ /* 0x000fe400078ec0ff */
[----:B------:R-:W-:-:S03]  /*0890*/  LOP3.LUT R15, R3, 0xff, RZ, 0xc0, !PT ;  /* 0x000000ff030f7812 */ /* 0x000fc600078ec0ff */
[----:B------:R-:W-:Y:S02]  /*08a0*/  VIADD R18, R14, 0xffffffff ;  /* 0xffffffff0e127836 */ /* 0x000fe40000000000 */
[----:B------:R-:W-:-:S03]  /*08b0*/  VIADD R17, R15, 0xffffffff ;  /* 0xffffffff0f117836 */ /* 0x000fc60000000000 */
[----:B------:R-:W-:-:S04]  /*08c0*/  ISETP.GT.U32.AND P0, PT, R18, 0xfd, PT ;  /* 0x000000fd1200780c */ /* 0x000fc80003f04070 */
[----:B------:R-:W-:-:S13]  /*08d0*/  ISETP.GT.U32.OR P0, PT, R17, 0xfd, P0 ;  /* 0x000000fd1100780c */ /* 0x000fda0000704470 */
[----:B------:R-:W-:Y:S01]  /*08e0*/  @!P0 IMAD.MOV.U32 R13, RZ, RZ, RZ ;  /* 0x000000ffff0d8224 */ /* 0x000fe200078e00ff */
[----:B------:R-:W-:Y:S06]  /*08f0*/  @!P0 BRA `(.L_x_28) ;  /* 0x0000000000608947 */ /* 0x000fec0003800000 */
[----:B------:R-:W-:Y:S01]  /*0900*/  FSETP.GTU.FTZ.AND P0, PT, |R0|, +INF , PT ;  /* 0x7f8000000000780b */ /* 0x000fe20003f1c200 */
[----:B------:R-:W-:Y:S01]  /*0910*/  IMAD.MOV.U32 R3, RZ, RZ, R11 ;  /* 0x000000ffff037224 */ /* 0x000fe200078e000b */
        /* <DEDUP_REMOVED lines=20> */
[----:B------:R-:W-:Y:S02]  /*0a60*/  @!P1 FFMA R11, R3, 1.84467440737095516160e+19, RZ ;  /* 0x5f800000030b9823 */ /* 0x000fe400000000ff */
[----:B------:R-:W-:-:S07]  /*0a70*/  @!P1 VIADD R13, R13, 0x40 ;  /* 0x000000400d0d9836 */ /* 0x000fce0000000000 */
.L_x_28:
[----:B------:R-:W-:Y:S01]  /*0a80*/  LEA R0, R14, 0xc0800000, 0x17 ;  /* 0xc08000000e007811 */ /* 0x000fe200078eb8ff */
[----:B------:R-:W-:Y:S01]  /*0a90*/  VIADD R15, R15, 0xffffff81 ;  /* 0xffffff810f0f7836 */ /* 0x000fe20000000000 */
[----:B------:R-:W-:Y:S03]  /*0aa0*/  BSSY.RECONVERGENT B2, `(.L_x_33) ;  /* 0x0000035000027945 */ /* 0x000fe60003800200 */
[----:B------:R-:W-:Y:S01]  /*0ab0*/  IMAD.IADD R11, R11, 0x1, -R0 ;  /* 0x000000010b0b7824 */ /* 0x000fe200078e0a00 */
[C---:B------:R-:W-:Y:S01]  /*0ac0*/  IADD3 R14, PT, PT, R15.reuse, 0x7f, -R14 ;  /* 0x0000007f0f0e7810 */ /* 0x040fe20007ffe80e */
[----:B------:R-:W-:Y:S02]  /*0ad0*/  IMAD R0, R15, -0x800000, R16 ;  /* 0xff8000000f007824 */ /* 0x000fe400078e0210 */
[----:B------:R-:W0:Y:S01]  /*0ae0*/  MUFU.RCP R3, R11 ;  /* 0x0000000b00037308 */ /* 0x000e220000001000 */
[----:B------:R-:W-:Y:S01]  /*0af0*/  FADD.FTZ R17, -R11, -RZ ;  /* 0x800000ff0b117221 */ /* 0x000fe20000010100 */
[----:B------:R-:W-:-:S03]  /*0b00*/  IMAD.IADD R14, R14, 0x1, R13 ;  /* 0x000000010e0e7824 */ /* 0x000fc600078e020d */
[----:B0-----:R-:W-:-:S04]  /*0b10*/  FFMA R18, R3, R17, 1 ;  /* 0x3f80000003127423 */ /* 0x001fc80000000011 */
[----:B------:R-:W-:-:S04]  /*0b20*/  FFMA R18, R3, R18, R3 ;  /* 0x0000001203127223 */ /* 0x000fc80000000003 */
[----:B------:R-:W-:-:S04]  /*0b30*/  FFMA R3, R0, R18, RZ ;  /* 0x0000001200037223 */ /* 0x000fc800000000ff */
[----:B------:R-:W-:-:S04]  /*0b40*/  FFMA R16, R17, R3, R0 ;  /* 0x0000000311107223 */ /* 0x000fc80000000000 */
[----:B------:R-:W-:-:S04]  /*0b50*/  FFMA R19, R18, R16, R3 ;  /* 0x0000001012137223 */ /* 0x000fc80000000003 */
[----:B------:R-:W-:-:S04]  /*0b60*/  FFMA R16, R17, R19, R0 ;  /* 0x0000001311107223 */ /* 0x000fc80000000000 */
        /* <DEDUP_REMOVED lines=14> */
[CCC-:B------:R-:W-:Y:S01]  /*0c50*/  FFMA.RZ R3, R18.reuse, R16.reuse, R19.reuse ;  /* 0x0000001012037223 */ /* 0x1c0fe2000000c013 */
[CCC-:B------:R-:W-:Y:S01]  /*0c60*/  FFMA.RM R14, R18.reuse, R16.reuse, R19.reuse ;  /* 0x00000010120e7223 */ /* 0x1c0fe20000004013 */
[C---:B------:R-:W-:Y:S02]  /*0c70*/  ISETP.NE.AND P2, PT, R13.reuse, RZ, PT ;  /* 0x000000ff0d00720c */ /* 0x040fe40003f45270 */
[----:B------:R-:W-:Y:S02]  /*0c80*/  ISETP.NE.AND P1, PT, R13, RZ, PT ;  /* 0x000000ff0d00720c */ /* 0x000fe40003f25270 */
[----:B------:R-:W-:Y:S01]  /*0c90*/  LOP3.LUT R11, R3, 0x7fffff, RZ, 0xc0, !PT ;  /* 0x007fffff030b7812 */ /* 0x000fe200078ec0ff */
[----:B------:R-:W-:Y:S01]  /*0ca0*/  FFMA.RP R3, R18, R16, R19 ;  /* 0x0000001012037223 */ /* 0x000fe20000008013 */
[----:B------:R-:W-:Y:S02]  /*0cb0*/  VIADD R16, R13, 0x20 ;  /* 0x000000200d107836 */ /* 0x000fe40000000000 */
[----:B------:R-:W-:Y:S01]  /*0cc0*/  LOP3.LUT R11, R11, 0x800000, RZ, 0xfc, !PT ;  /* 0x008000000b0b7812 */ /* 0x000fe200078efcff */
[----:B------:R-:W-:Y:S01]  /*0cd0*/  IMAD.MOV R13, RZ, RZ, -R13 ;  /* 0x000000ffff0d7224 */ /* 0x000fe200078e0a0d */
[----:B------:R-:W-:-:S02]  /*0ce0*/  FSETP.NEU.FTZ.AND P0, PT, R3, R14, PT ;  /* 0x0000000e0300720b */ /* 0x000fc40003f1d000 */
[----:B------:R-:W-:Y:S02]  /*0cf0*/  SHF.L.U32 R16, R11, R16, RZ ;  /* 0x000000100b107219 */ /* 0x000fe400000006ff */
[----:B------:R-:W-:Y:S02]  /*0d00*/  SEL R14, R13, RZ, P2 ;  /* 0x000000ff0d0e7207 */ /* 0x000fe40001000000 */
[----:B------:R-:W-:Y:S02]  /*0d10*/  ISETP.NE.AND P1, PT, R16, RZ, P1 ;  /* 0x000000ff1000720c */ /* 0x000fe40000f25270 */
[----:B------:R-:W-:Y:S02]  /*0d20*/  SHF.R.U32.HI R14, RZ, R14, R11 ;  /* 0x0000000eff0e7219 */ /* 0x000fe4000001160b */
[----:B------:R-:W-:Y:S02]  /*0d30*/  PLOP3.LUT P0, PT, P0, P1, PT, 0xf8, 0x8f ;  /* 0x00000000008f781c */ /* 0x000fe40000703f70 */
[----:B------:R-:W-:-:S02]  /*0d40*/  SHF.R.U32.HI R16, RZ, 0x1, R14 ;  /* 0x00000001ff107819 */ /* 0x000fc4000001160e */
[----:B------:R-:W-:-:S04]  /*0d50*/  SEL R3, RZ, 0x1, !P0 ;  /* 0x00000001ff037807 */ /* 0x000fc80004000000 */
[----:B------:R-:W-:-:S04]  /*0d60*/  LOP3.LUT R3, R3, 0x1, R16, 0xf8, !PT ;  /* 0x0000000103037812 */ /* 0x000fc800078ef810 */
[----:B------:R-:W-:-:S05]  /*0d70*/  LOP3.LUT R3, R3, R14, RZ, 0xc0, !PT ;  /* 0x0000000e03037212 */ /* 0x000fca00078ec0ff */
[----:B------:R-:W-:-:S05]  /*0d80*/  IMAD.IADD R3, R16, 0x1, R3 ;  /* 0x0000000110037824 */ /* 0x000fca00078e0203 */
[----:B------:R-:W-:Y:S01]  /*0d90*/  LOP3.LUT R0, R3, R0, RZ, 0xfc, !PT ;  /* 0x0000000003007212 */ /* 0x000fe200078efcff */
[----:B------:R-:W-:Y:S06]  /*0da0*/  BRA `(.L_x_36) ;  /* 0x0000000000107947 */ /* 0x000fec0003800000 */
.L_x_35:
[----:B------:R-:W-:-:S04]  /*0db0*/  LOP3.LUT R0, R0, 0x80000000, RZ, 0xc0, !PT ;  /* 0x8000000000007812 */ /* 0x000fc800078ec0ff */
[----:B------:R-:W-:Y:S01]  /*0dc0*/  LOP3.LUT R0, R0, 0x7f800000, RZ, 0xfc, !PT ;  /* 0x7f80000000007812 */ /* 0x000fe200078efcff */
[----:B------:R-:W-:Y:S06]  /*0dd0*/  BRA `(.L_x_36) ;  /* 0x0000000000047947 */ /* 0x000fec0003800000 */
.L_x_34:
[----:B------:R-:W-:-:S07]  /*0de0*/  IMAD R0, R14, 0x800000, R0 ;  /* 0x008000000e007824 */ /* 0x000fce00078e0200 */
.L_x_36:
[----:B------:R-:W-:Y:S05]  /*0df0*/  BSYNC.RECONVERGENT B2 ;  /* 0x0000000000027941 */ /* 0x000fea0003800200 */
.L_x_33:
[----:B------:R-:W-:Y:S05]  /*0e00*/  BRA `(.L_x_37) ;  /* 0x0000000000207947 */ /* 0x000fea0003800000 */
.L_x_32:
[----:B------:R-:W-:-:S04]  /*0e10*/  LOP3.LUT R0, R11, 0x80000000, R16, 0x48, !PT ;  /* 0x800000000b007812 */ /* 0x000fc800078e4810 */
[----:B------:R-:W-:Y:S01]  /*0e20*/  LOP3.LUT R0, R0, 0x7f800000, RZ, 0xfc, !PT ;  /* 0x7f80000000007812 */ /* 0x000fe200078efcff */
[----:B------:R-:W-:Y:S06]  /*0e30*/  BRA `(.L_x_37) ;  /* 0x0000000000147947 */ /* 0x000fec0003800000 */
.L_x_31:
[----:B------:R-:W-:Y:S01]  /*0e40*/  LOP3.LUT R0, R11, 0x80000000, R16, 0x48, !PT ;  /* 0x800000000b007812 */ /* 0x000fe200078e4810 */
[----:B------:R-:W-:Y:S06]  /*0e50*/  BRA `(.L_x_37) ;  /* 0x00000000000c7947 */ /* 0x000fec0003800000 */
.L_x_30:
[----:B------:R-:W0:Y:S01]  /*0e60*/  MUFU.RSQ R0, -QNAN ;  /* 0xffc0000000007908 */ /* 0x000e220000001400 */
[----:B------:R-:W-:Y:S05]  /*0e70*/  BRA `(.L_x_37) ;  /* 0x0000000000047947 */ /* 0x000fea0003800000 */
.L_x_29:
[----:B------:R-:W-:-:S07]  /*0e80*/  FADD.FTZ R0, R0, R3 ;  /* 0x0000000300007221 */ /* 0x000fce0000010000 */
.L_x_37:
[----:B------:R-:W-:Y:S05]  /*0e90*/  BSYNC.RECONVERGENT B1 ;  /* 0x0000000000017941 */ /* 0x000fea0003800200 */
.L_x_27:
[----:B------:R-:W-:-:S04]  /*0ea0*/  IMAD.MOV.U32 R13, RZ, RZ, 0x0 ;  /* 0x00000000ff0d7424 */ /* 0x000fc800078e00ff */
[----:B0-----:R-:W-:Y:S05]  /*0eb0*/  RET.REL.NODEC R12 `(camera) ;  /* 0xfffffff00c507950 */ /* 0x001fea0003c3ffff */
.L_x_38:
        /* <DEDUP_REMOVED lines=12> */
.L_x_80:


//--------------------- .text.newton_march        --------------------------
	.section	.text.newton_march,"ax",@progbits
	.align	128
        .global         newton_march
        .type           newton_march,@function
        .size           newton_march,(.L_x_81 - newton_march)
        .other          newton_march,@"STO_CUDA_ENTRY STV_DEFAULT"
newton_march:
.text.newton_march:
        /* <DEDUP_REMOVED lines=9> */
[----:B------:R-:W-:Y:S01]  /*0090*/  SHF.R.S32.HI R12, RZ, 0x1f, R2 ;  /* 0x0000001fff0c7819 */ /* 0x000fe20000011402 */
[----:B------:R-:W1:Y:S01]  /*00a0*/  LDCU.64 UR4, c[0x0][0x358] ;  /* 0x00006b00ff0477ac */ /* 0x000e620008000a00 */
[----:B------:R-:W2:Y:S01]  /*00b0*/  LDCU.64 UR8, c[0x0][0x3a0] ;  /* 0x00007400ff0877ac */ /* 0x000ea20008000a00 */
[----:B0-----:R-:W-:-:S04]  /*00c0*/  IADD3 R6, P0, PT, R2, UR6, RZ ;  /* 0x0000000602067c10 */ /* 0x001fc8000ff1e0ff */
[----:B------:R-:W-:Y:S01]  /*00d0*/  IADD3.X R7, PT, PT, R12, UR7, RZ, P0, !PT ;  /* 0x000000070c077c10 */ /* 0x000fe200087fe4ff */
[----:B------:R-:W0:Y:S04]  /*00e0*/  LDCU.64 UR6, c[0x0][0x390] ;  /* 0x00007200ff0677ac */ /* 0x000e280008000a00 */
[----:B-1----:R-:W3:Y:S01]  /*00f0*/  LDG.E.U8 R6, desc[UR4][R6.64] ;  /* 0x0000000406067981 */ /* 0x002ee2000c1e1100 */
[----:B0-----:R-:W-:-:S04]  /*0100*/  IADD3 R8, P0, PT, R2, UR6, RZ ;  /* 0x0000000602087c10 */ /* 0x001fc8000ff1e0ff */
[----:B------:R-:W-:-:S05]  /*0110*/  IADD3.X R9, PT, PT, R12, UR7, RZ, P0, !PT ;  /* 0x000000070c097c10 */ /* 0x000fca00087fe4ff */
[----:B------:R-:W4:Y:S01]  /*0120*/  LDG.E.U8 R0, desc[UR4][R8.64] ;  /* 0x0000000408007981 */ /* 0x000f22000c1e1100 */
[----:B--2---:R-:W-:-:S04]  /*0130*/  IADD3 R4, P0, PT, R2, UR8, RZ ;  /* 0x0000000802047c10 */ /* 0x004fc8000ff1e0ff */
[----:B------:R-:W-:-:S05]  /*0140*/  IADD3.X R5, PT, PT, R12, UR9, RZ, P0, !PT ;  /* 0x000000090c057c10 */ /* 0x000fca00087fe4ff */
[----:B------:R-:W2:Y:S01]  /*0150*/  LDG.E.U8 R3, desc[UR4][R4.64] ;  /* 0x0000000404037981 */ /* 0x000ea2000c1e1100 */
[----:B------:R-:W-:Y:S01]  /*0160*/  BSSY.RECONVERGENT B0, `(.L_x_39) ;  /* 0x0000010000007945 */ /* 0x000fe20003800200 */
[----:B---3--:R-:W-:-:S04]  /*0170*/  I2FP.F32.U32 R11, R6 ;  /* 0x00000006000b7245 */ /* 0x008fc80000201000 */
[----:B------:R-:W0:Y:S02]  /*0180*/  MUFU.RCP R10, R11 ;  /* 0x0000000b000a7308 */ /* 0x000e240000001000 */
[----:B0-----:R-:W-:Y:S01]  /*0190*/  FFMA R13, -R11, R10, 1 ;  /* 0x3f8000000b0d7423 */ /* 0x001fe2000000010a */
[----:B----4-:R-:W-:-:S03]  /*01a0*/  I2FP.F32.U32 R0, R0 ;  /* 0x0000000000007245 */ /* 0x010fc60000201000 */
[----:B------:R-:W-:Y:S02]  /*01b0*/  FFMA R13, R10, R13, R10 ;  /* 0x0000000d0a0d7223 */ /* 0x000fe4000000000a */
[----:B------:R-:W0:Y:S02]  /*01c0*/  FCHK P0, -R0, R11 ;  /* 0x0000000b00007302 */ /* 0x000e240000000100 */
[----:B------:R-:W-:-:S04]  /*01d0*/  FFMA R10, -R0, R13, RZ ;  /* 0x0000000d000a7223 */ /* 0x000fc800000001ff */
[----:B------:R-:W-:Y:S01]  /*01e0*/  FFMA R7, -R11, R10, -R0 ;  /* 0x0000000a0b077223 */ /* 0x000fe20000000900 */
[----:B--2---:R-:W-:-:S03]  /*01f0*/  I2FP.F32.U32 R6, R3 ;  /* 0x0000000300067245 */ /* 0x004fc60000201000 */
[----:B------:R-:W-:Y:S01]  /*0200*/  FFMA R7, R13, R7, R10 ;  /* 0x000000070d077223 */ /* 0x000fe2000000000a */
[----:B0-----:R-:W-:Y:S06]  /*0210*/  @!P0 BRA `(.L_x_40) ;  /* 0x0000000000108947 */ /* 0x001fec0003800000 */
[----:B------:R-:W-:Y:S01]  /*0220*/  FADD R3, -R0, -RZ ;  /* 0x800000ff00037221 */ /* 0x000fe20000000100 */
[----:B------:R-:W-:-:S07]  /*0230*/  MOV R8, 0x250 ;  /* 0x0000025000087802 */ /* 0x000fce0000000f00 */
[----:B------:R-:W-:Y:S05]  /*0240*/  CALL.REL.NOINC `($__internal_2_$__cuda_sm3x_div_rn_noftz_f32_slowpath) ;  /* 0x0000000000587944 */ /* 0x000fea0003c00000 */
[----:B------:R-:W-:-:S07]  /*0250*/  IMAD.MOV.U32 R7, RZ, RZ, R0 ;  /* 0x000000ffff077224 */ /* 0x000fce00078e0000 */
.L_x_40:
[----:B------:R-:W-:Y:S05]  /*0260*/  BSYNC.RECONVERGENT B0 ;  /* 0x0000000000007941 */ /* 0x000fea0003800200 */
.L_x_39:
[----:B------:R-:W0:Y:S02]  /*0270*/  LDCU UR6, c[0x0][0x384] ;  /* 0x00007080ff0677ac */ /* 0x000e240008000800 */
[----:B0-----:R-:W-:-:S13]  /*0280*/  FSETP.GT.AND P0, PT, R7, UR6, PT ;  /* 0x0000000607007c0b */ /* 0x001fda000bf04000 */
[----:B------:R-:W-:-:S06]  /*0290*/  @P0 FADD R7, R6, R7 ;  /* 0x0000000706070221 */ /* 0x000fcc0000000000 */
[----:B------:R-:W0:Y:S02]  /*02a0*/  @P0 F2I.U32.TRUNC.NTZ R7, R7 ;  /* 0x0000000700070305 */ /* 0x000e24000020f000 */
[----:B0-----:R0:W-:Y:S01]  /*02b0*/  @P0 STG.E.U8 desc[UR4][R4.64], R7 ;  /* 0x0000000704000986 */ /* 0x0011e2000c101104 */
[----:B------:R-:W-:Y:S05]  /*02c0*/  @P0 EXIT ;  /* 0x000000000000094d */ /* 0x000fea0003800000 */
[----:B------:R-:W1:Y:S01]  /*02d0*/  LDCU.64 UR6, c[0x0][0x3a8] ;  /* 0x00007500ff0677ac */ /* 0x000e620008000a00 */
[----:B0-----:R-:W0:Y:S01]  /*02e0*/  F2I.U32.TRUNC.NTZ R7, R6 ;  /* 0x0000000600077305 */ /* 0x001e22000020f000 */
[----:B------:R-:W2:Y:S01]  /*02f0*/  LDCU.64 UR8, c[0x0][0x3b0] ;  /* 0x00007600ff0877ac */ /* 0x000ea20008000a00 */
[C---:B-1----:R-:W-:Y:S02]  /*0300*/  IADD3 R8, P0, PT, R2.reuse, UR6, RZ ;  /* 0x0000000602087c10 */ /* 0x042fe4000ff1e0ff */
[----:B--2---:R-:W-:Y:S02]  /*0310*/  IADD3 R2, P1, PT, R2, UR8, RZ ;  /* 0x0000000802027c10 */ /* 0x004fe4000ff3e0ff */
[C---:B------:R-:W-:Y:S02]  /*0320*/  IADD3.X R9, PT, PT, R12.reuse, UR7, RZ, P0, !PT ;  /* 0x000000070c097c10 */ /* 0x040fe400087fe4ff */
[----:B------:R-:W-:-:S03]  /*0330*/  IADD3.X R3, PT, PT, R12, UR9, RZ, P1, !PT ;  /* 0x000000090c037c10 */ /* 0x000fc60008ffe4ff */
[----:B0-----:R-:W-:Y:S04]  /*0340*/  STG.E.U8 desc[UR4][R8.64], R7 ;  /* 0x0000000708007986 */ /* 0x001fe8000c101104 */
[----:B------:R-:W2:Y:S01]  /*0350*/  LDG.E.U8 R3, desc[UR4][R2.64] ;  /* 0x0000000402037981 */ /* 0x000ea2000c1e1100 */
[----:B------:R-:W-:-:S05]  /*0360*/  LOP3.LUT R0, R7, 0xff, RZ, 0xc0, !PT ;  /* 0x000000ff07007812 */ /* 0x000fca00078ec0ff */
[----:B--2---:R-:W-:-:S05]  /*0370*/  IMAD.IADD R0, R0, 0x1, R3 ;  /* 0x0000000100007824 */ /* 0x004fca00078e0203 */
[----:B------:R-:W-:-:S05]  /*0380*/  SHF.R.U32.HI R11, RZ, 0x1, R0 ;  /* 0x00000001ff0b7819 */ /* 0x000fca0000011600 */
[----:B------:R-:W-:Y:S01]  /*0390*/  STG.E.U8 desc[UR4][R4.64], R11 ;  /* 0x0000000b04007986 */ /* 0x000fe2000c101104 */
[----:B------:R-:W-:Y:S05]  /*03a0*/  EXIT ;  /* 0x000000000000794d */ /* 0x000fea0003800000 */
        .weak           $__internal_2_$__cuda_sm3x_div_rn_noftz_f32_slowpath
        .type           $__internal_2_$__cuda_sm3x_div_rn_noftz_f32_slowpath,@function
        .size           $__internal_2_$__cuda_sm3x_div_rn_noftz_f32_slowpath,(.L_x_81 - $__internal_2_$__cuda_sm3x_div_rn_noftz_f32_slowpath)
$__internal_2_$__cuda_sm3x_div_rn_noftz_f32_slowpath:
[----:B------:R-:W-:Y:S01]  /*03b0*/  SHF.R.U32.HI R9, RZ, 0x17, R11 ;  /* 0x00000017ff097819 */ /* 0x000fe2000001160b */
[----:B------:R-:W-:Y:S01]  /*03c0*/  BSSY.RECONVERGENT B1, `(.L_x_41) ;  /* 0x0000063000017945 */ /* 0x000fe20003800200 */
[----:B------:R-:W-:Y:S02]  /*03d0*/  SHF.R.U32.HI R0, RZ, 0x17, R3 ;  /* 0x00000017ff007819 */ /* 0x000fe40000011603 */
        /* <DEDUP_REMOVED lines=32> */
.L_x_42:
[----:B------:R-:W-:Y:S01]  /*05e0*/  LEA R0, R9, 0xc0800000, 0x17 ;  /* 0xc080000009007811 */ /* 0x000fe200078eb8ff */
[----:B------:R-:W-:Y:S01]  /*05f0*/  VIADD R10, R10, 0xffffff81 ;  /* 0xffffff810a0a7836 */ /* 0x000fe20000000000 */
[----:B------:R-:W-:Y:S03]  /*0600*/  BSSY.RECONVERGENT B2, `(.L_x_47) ;  /* 0x0000035000027945 */ /* 0x000fe60003800200 */
[----:B------:R-:W-:Y:S02]  /*0610*/  IMAD.IADD R11, R11, 0x1, -R0 ;  /* 0x000000010b0b7824 */ /* 0x000fe400078e0a00 */
[C---:B------:R-:W-:Y:S01]  /*0620*/  IMAD R0, R10.reuse, -0x800000, R3 ;  /* 0xff8000000a007824 */ /* 0x040fe200078e0203 */
[----:B------:R-:W-:Y:S01]  /*0630*/  IADD3 R10, PT, PT, R10, 0x7f, -R9 ;  /* 0x0000007f0a0a7810 */ /* 0x000fe20007ffe809 */
[----:B------:R-:W0:Y:S01]  /*0640*/  MUFU.RCP R13, R11 ;  /* 0x0000000b000d7308 */ /* 0x000e220000001000 */
[----:B------:R-:W-:-:S03]  /*0650*/  FADD.FTZ R15, -R11, -RZ ;  /* 0x800000ff0b0f7221 */ /* 0x000fc60000010100 */
[----:B------:R-:W-:Y:S02]  /*0660*/  IMAD.IADD R10, R10, 0x1, R7 ;  /* 0x000000010a0a7824 */ /* 0x000fe400078e0207 */
        /* <DEDUP_REMOVED lines=42> */
.L_x_49:
[----:B------:R-:W-:-:S04]  /*0910*/  LOP3.LUT R0, R0, 0x80000000, RZ, 0xc0, !PT ;  /* 0x8000000000007812 */ /* 0x000fc800078ec0ff */
[----:B------:R-:W-:Y:S01]  /*0920*/  LOP3.LUT R0, R0, 0x7f800000, RZ, 0xfc, !PT ;  /* 0x7f80000000007812 */ /* 0x000fe200078efcff */
[----:B------:R-:W-:Y:S06]  /*0930*/  BRA `(.L_x_50) ;  /* 0x0000000000047947 */ /* 0x000fec0003800000 */
.L_x_48:
[----:B------:R-:W-:-:S07]  /*0940*/  IMAD R0, R10, 0x800000, R0 ;  /* 0x008000000a007824 */ /* 0x000fce00078e0200 */
.L_x_50:
[----:B------:R-:W-:Y:S05]  /*0950*/  BSYNC.RECONVERGENT B2 ;  /* 0x0000000000027941 */ /* 0x000fea0003800200 */
.L_x_47:
[----:B------:R-:W-:Y:S05]  /*0960*/  BRA `(.L_x_51) ;  /* 0x0000000000207947 */ /* 0x000fea0003800000 */
.L_x_46:
[----:B------:R-:W-:-:S04]  /*0970*/  LOP3.LUT R0, R11, 0x80000000, R3, 0x48, !PT ;  /* 0x800000000b007812 */ /* 0x000fc800078e4803 */
[----:B------:R-:W-:Y:S01]  /*0980*/  LOP3.LUT R0, R0, 0x7f800000, RZ, 0xfc, !PT ;  /* 0x7f80000000007812 */ /* 0x000fe200078efcff */
[----:B------:R-:W-:Y:S06]  /*0990*/  BRA `(.L_x_51) ;  /* 0x0000000000147947 */ /* 0x000fec0003800000 */
.L_x_45:
[----:B------:R-:W-:Y:S01]  /*09a0*/  LOP3.LUT R0, R11, 0x80000000, R3, 0x48, !PT ;  /* 0x800000000b007812 */ /* 0x000fe200078e4803 */
[----:B------:R-:W-:Y:S06]  /*09b0*/  BRA `(.L_x_51) ;  /* 0x00000000000c7947 */ /* 0x000fec0003800000 */
.L_x_44:
[----:B------:R-:W0:Y:S01]  /*09c0*/  MUFU.RSQ R0, -QNAN ;  /* 0xffc0000000007908 */ /* 0x000e220000001400 */
[----:B------:R-:W-:Y:S05]  /*09d0*/  BRA `(.L_x_51) ;  /* 0x0000000000047947 */ /* 0x000fea0003800000 */
.L_x_43:
[----:B------:R-:W-:-:S07]  /*09e0*/  FADD.FTZ R0, R3, R0 ;  /* 0x0000000003007221 */ /* 0x000fce0000010000 */
.L_x_51:
[----:B------:R-:W-:Y:S05]  /*09f0*/  BSYNC.RECONVERGENT B1 ;  /* 0x0000000000017941 */ /* 0x000fea0003800200 */
.L_x_41:
[----:B------:R-:W-:-:S04]  /*0a00*/  IMAD.MOV.U32 R9, RZ, RZ, 0x0 ;  /* 0x00000000ff097424 */ /* 0x000fc800078e00ff */
[----:B0-----:R-:W-:Y:S05]  /*0a10*/  RET.REL.NODEC R8 `(newton_march) ;  /* 0xfffffff408787950 */ /* 0x001fea0003c3ffff */
.L_x_52:
        /* <DEDUP_REMOVED lines=14> */
.L_x_81:


//--------------------- .text.grad_sdf_sphere     --------------------------
	.section	.text.grad_sdf_sphere,"ax",@progbits
	.align	128
        .global         grad_sdf_sphere
        .type           grad_sdf_sphere,@function
        .size           grad_sdf_sphere,(.L_x_82 - grad_sdf_sphere)
        .other          grad_sdf_sphere,@"STO_CUDA_ENTRY STV_DEFAULT"
grad_sdf_sphere:
.text.grad_sdf_sphere:
        /* <DEDUP_REMOVED lines=8> */
[----:B------:R-:W0:Y:S01]  /*0080*/  LDCU.128 UR8, c[0x0][0x3a0] ;  /* 0x00007400ff0877ac */ /* 0x000e220008000c00 */
[C---:B------:R-:W-:Y:S01]  /*0090*/  IMAD R10, R0.reuse, 0x3, RZ ;  /* 0x00000003000a7824 */ /* 0x040fe200078e02ff */
[----:B------:R-:W1:Y:S01]  /*00a0*/  LDC R13, c[0x0][0x390] ;  /* 0x0000e400ff0d7b82 */ /* 0x000e620000000800 */
[----:B------:R-:W2:Y:S03]  /*00b0*/  LDCU.64 UR6, c[0x0][0x398] ;  /* 0x00007300ff0677ac */ /* 0x000ea60008000a00 */
[----:B------:R-:W-:Y:S01]  /*00c0*/  SHF.R.S32.HI R16, RZ, 0x1f, R10 ;  /* 0x0000001fff107819 */ /* 0x000fe2000001140a */
[----:B------:R-:W3:Y:S01]  /*00d0*/  LDCU.64 UR4, c[0x0][0x358] ;  /* 0x00006b00ff0477ac */ /* 0x000ee20008000a00 */
[----:B0-----:R-:W-:Y:S02]  /*00e0*/  IADD3 R8, P1, PT, R0, UR10, RZ ;  /* 0x0000000a00087c10 */ /* 0x001fe4000ff3e0ff */
[----:B------:R-:W-:-:S02]  /*00f0*/  IADD3 R4, P2, PT, R10, UR8, RZ ;  /* 0x000000080a047c10 */ /* 0x000fc4000ff5e0ff */
[----:B--2---:R-:W-:Y:S01]  /*0100*/  IADD3 R6, P0, PT, R10, UR6, RZ ;  /* 0x000000060a067c10 */ /* 0x004fe2000ff1e0ff */
[----:B------:R-:W0:Y:S01]  /*0110*/  LDCU UR6, c[0x0][0x384] ;  /* 0x00007080ff0677ac */ /* 0x000e220008000800 */
[----:B------:R-:W-:Y:S02]  /*0120*/  LEA.HI.X.SX32 R9, R0, UR11, 0x1, P1 ;  /* 0x0000000b00097c11 */ /* 0x000fe400088f0eff */
[C---:B------:R-:W-:Y:S02]  /*0130*/  IADD3.X R7, PT, PT, R16.reuse, UR7, RZ, P0, !PT ;  /* 0x0000000710077c10 */ /* 0x040fe400087fe4ff */
[----:B------:R-:W-:Y:S01]  /*0140*/  IADD3.X R5, PT, PT, R16, UR9, RZ, P2, !PT ;  /* 0x0000000910057c10 */ /* 0x000fe200097fe4ff */
[----:B---3--:R-:W2:Y:S04]  /*0150*/  LDG.E.U8 R3, desc[UR4][R8.64] ;  /* 0x0000000408037981 */ /* 0x008ea8000c1e1100 */
[----:B------:R-:W2:Y:S04]  /*0160*/  LDG.E.U8 R0, desc[UR4][R6.64] ;  /* 0x0000000406007981 */ /* 0x000ea8000c1e1100 */
[----:B------:R-:W2:Y:S01]  /*0170*/  LDG.E.U8 R2, desc[UR4][R4.64] ;  /* 0x0000000404027981 */ /* 0x000ea2000c1e1100 */
[----:B-1----:R-:W1:Y:S01]  /*0180*/  MUFU.RCP R11, R13 ;  /* 0x0000000d000b7308 */ /* 0x002e620000001000 */
[----:B------:R-:W-:Y:S01]  /*0190*/  BSSY.RECONVERGENT B0, `(.L_x_53) ;  /* 0x000000f000007945 */ /* 0x000fe20003800200 */
[----:B-1----:R-:W-:-:S04]  /*01a0*/  FFMA R12, R11, -R13, 1 ;  /* 0x3f8000000b0c7423 */ /* 0x002fc8000000080d */
[----:B------:R-:W-:Y:S01]  /*01b0*/  FFMA R11, R11, R12, R11 ;  /* 0x0000000c0b0b7223 */ /* 0x000fe2000000000b */
[----:B--2---:R-:W-:-:S05]  /*01c0*/  IMAD R0, R3, R2, R0 ;  /* 0x0000000203007224 */ /* 0x004fca00078e0200 */
[----:B------:R-:W-:Y:S02]  /*01d0*/  I2FP.F32.U32 R2, R0 ;  /* 0x0000000000027245 */ /* 0x000fe40000201000 */
[----:B------:R-:W1:Y:S03]  /*01e0*/  LDC R0, c[0x0][0x390] ;  /* 0x0000e400ff007b82 */ /* 0x000e660000000800 */
[----:B0-----:R-:W-:-:S04]  /*01f0*/  FADD R2, R2, -UR6 ;  /* 0x8000000602027e21 */ /* 0x001fc80008000000 */
[----:B------:R-:W0:Y:S01]  /*0200*/  FCHK P0, R2, R13 ;  /* 0x0000000d02007302 */ /* 0x000e220000000000 */
[----:B------:R-:W-:-:S04]  /*0210*/  FFMA R3, R2, R11, RZ ;  /* 0x0000000b02037223 */ /* 0x000fc800000000ff */
[----:B------:R-:W-:-:S04]  /*0220*/  FFMA R12, R3, -R13, R2 ;  /* 0x8000000d030c7223 */ /* 0x000fc80000000002 */
[----:B------:R-:W-:Y:S01]  /*0230*/  FFMA R3, R11, R12, R3 ;  /* 0x0000000c0b037223 */ /* 0x000fe20000000003 */
[----:B0-----:R-:W-:Y:S06]  /*0240*/  @!P0 BRA `(.L_x_54) ;  /* 0x00000000000c8947 */ /* 0x001fec0003800000 */
[----:B------:R-:W-:-:S07]  /*0250*/  MOV R12, 0x270 ;  /* 0x00000270000c7802 */ /* 0x000fce0000000f00 */
[----:B-1----:R-:W-:Y:S05]  /*0260*/  CALL.REL.NOINC `($__internal_3_$__cuda_sm3x_div_rn_noftz_f32_slowpath) ;  /* 0x0000000000d87944 */ /* 0x002fea0003c00000 */
[----:B------:R-:W-:-:S07]  /*0270*/  IMAD.MOV.U32 R3, RZ, RZ, R2 ;  /* 0x000000ffff037224 */ /* 0x000fce00078e0002 */
.L_x_54:
[----:B------:R-:W-:Y:S05]  /*0280*/  BSYNC.RECONVERGENT B0 ;  /* 0x0000000000007941 */ /* 0x000fea0003800200 */
.L_x_53:
[----:B------:R-:W0:Y:S01]  /*0290*/  LDCU.64 UR6, c[0x0][0x3b0] ;  /* 0x00007600ff0677ac */ /* 0x000e220008000a00 */
[----:B------:R-:W2:Y:S01]  /*02a0*/  F2I.U32.TRUNC.NTZ R3, R3 ;  /* 0x0000000300037305 */ /* 0x000ea2000020f000 */
[----:B------:R-:W3:Y:S01]  /*02b0*/  LDC R14, c[0x0][0x390] ;  /* 0x0000e400ff0e7b82 */ /* 0x000ee20000000800 */
[----:B0-----:R-:W-:Y:S01]  /*02c0*/  IADD3 R10, P0, PT, R10, UR6, RZ ;  /* 0x000000060a0a7c10 */ /* 0x001fe2000ff1e0ff */
[----:B------:R-:W0:Y:S03]  /*02d0*/  LDCU UR6, c[0x0][0x388] ;  /* 0x00007100ff0677ac */ /* 0x000e260008000800 */
[----:B------:R-:W-:-:S05]  /*02e0*/  IADD3.X R11, PT, PT, R16, UR7, RZ, P0, !PT ;  /* 0x00000007100b7c10 */ /* 0x000fca00087fe4ff */
[----:B--2---:R2:W-:Y:S04]  /*02f0*/  STG.E.U8 desc[UR4][R10.64], R3 ;  /* 0x000000030a007986 */ /* 0x0045e8000c101104 */
[----:B------:R-:W4:Y:S04]  /*0300*/  LDG.E.U8 R2, desc[UR4][R6.64+0x1] ;  /* 0x0000010406027981 */ /* 0x000f28000c1e1100 */
[----:B------:R-:W4:Y:S04]  /*0310*/  LDG.E.U8 R13, desc[UR4][R8.64] ;  /* 0x00000004080d7981 */ /* 0x000f28000c1e1100 */
[----:B------:R-:W4:Y:S01]  /*0320*/  LDG.E.U8 R12, desc[UR4][R4.64+0x1] ;  /* 0x00000104040c7981 */ /* 0x000f22000c1e1100 */
[----:B---3--:R-:W3:Y:S01]  /*0330*/  MUFU.RCP R15, R14 ;  /* 0x0000000e000f7308 */ /* 0x008ee20000001000 */
[----:B------:R-:W-:Y:S01]  /*0340*/  BSSY.RECONVERGENT B0, `(.L_x_55) ;  /* 0x000000e000007945 */ /* 0x000fe20003800200 */
[----:B----4-:R-:W-:-:S02]  /*0350*/  IMAD R2, R13, R12, R2 ;  /* 0x0000000c0d027224 */ /* 0x010fc400078e0202 */
[----:B---3--:R-:W-:-:S03]  /*0360*/  FFMA R12, R15, -R14, 1 ;  /* 0x3f8000000f0c7423 */ /* 0x008fc6000000080e */
[----:B------:R-:W-:-:S05]  /*0370*/  I2FP.F32.U32 R2, R2 ;  /* 0x0000000200027245 */ /* 0x000fca0000201000 */
[----:B0-----:R-:W-:Y:S01]  /*0380*/  FADD R13, R2, -UR6 ;  /* 0x80000006020d7e21 */ /* 0x001fe20008000000 */
[----:B------:R-:W-:-:S03]  /*0390*/  FFMA R2, R15, R12, R15 ;  /* 0x0000000c0f027223 */ /* 0x000fc6000000000f */
[----:B------:R-:W0:Y:S01]  /*03a0*/  FCHK P0, R13, R14 ;  /* 0x0000000e0d007302 */ /* 0x000e220000000000 */
[----:B------:R-:W-:-:S04]  /*03b0*/  FFMA R12, R2, R13, RZ ;  /* 0x0000000d020c7223 */ /* 0x000fc800000000ff */
[----:B--2---:R-:W-:-:S04]  /*03c0*/  FFMA R3, R12, -R14, R13 ;  /* 0x8000000e0c037223 */ /* 0x004fc8000000000d */
[----:B------:R-:W-:Y:S01]  /*03d0*/  FFMA R2, R2, R3, R12 ;  /* 0x0000000302027223 */ /* 0x000fe2000000000c */
[----:B0-----:R-:W-:Y:S06]  /*03e0*/  @!P0 BRA `(.L_x_56) ;  /* 0x00000000000c8947 */ /* 0x001fec0003800000 */
[----:B------:R-:W-:Y:S01]  /*03f0*/  IMAD.MOV.U32 R2, RZ, RZ, R13 ;  /* 0x000000ffff027224 */ /* 0x000fe200078e000d */
[----:B------:R-:W-:-:S07]  /*0400*/  MOV R12, 0x420 ;  /* 0x00000420000c7802 */ /* 0x000fce0000000f00 */
[----:B-1----:R-:W-:Y:S05]  /*0410*/  CALL.REL.NOINC `($__internal_3_$__cuda_sm3x_div_rn_noftz_f32_slowpath) ;  /* 0x00000000006c7944 */ /* 0x002fea0003c00000 */
.L_x_56:
[----:B------:R-:W-:Y:S05]  /*0420*/  BSYNC.RECONVERGENT B0 ;  /* 0x0000000000007941 */ /* 0x000fea0003800200 */
.L_x_55:
[----:B------:R-:W0:Y:S01]  /*0430*/  F2I.U32.TRUNC.NTZ R3, R2 ;  /* 0x0000000200037305 */ /* 0x000e22000020f000 */
[----:B------:R-:W2:Y:S01]  /*0440*/  LDC R14, c[0x0][0x390] ;  /* 0x0000e400ff0e7b82 */ /* 0x000ea20000000800 */
[----:B------:R-:W3:Y:S01]  /*0450*/  LDCU UR6, c[0x0][0x38c] ;  /* 0x00007180ff0677ac */ /* 0x000ee20008000800 */
[----:B0-----:R0:W-:Y:S04]  /*0460*/  STG.E.U8 desc[UR4][R10.64+0x1], R3 ;  /* 0x000001030a007986 */ /* 0x0011e8000c101104 */
[----:B------:R-:W4:Y:S04]  /*0470*/  LDG.E.U8 R6, desc[UR4][R6.64+0x2] ;  /* 0x0000020406067981 */ /* 0x000f28000c1e1100 */
[----:B------:R-:W4:Y:S04]  /*0480*/  LDG.E.U8 R9, desc[UR4][R8.64] ;  /* 0x0000000408097981 */ /* 0x000f28000c1e1100 */
[----:B------:R-:W4:Y:S01]  /*0490*/  LDG.E.U8 R4, desc[UR4][R4.64+0x2] ;  /* 0x0000020404047981 */ /* 0x000f22000c1e1100 */
[----:B--2---:R-:W2:Y:S01]  /*04a0*/  MUFU.RCP R15, R14 ;  /* 0x0000000e000f7308 */ /* 0x004ea20000001000 */
[----:B------:R-:W-:Y:S01]  /*04b0*/  BSSY.RECONVERGENT B0, `(.L_x_57) ;  /* 0x000000e000007945 */ /* 0x000fe20003800200 */
[----:B--2---:R-:W-:-:S04]  /*04c0*/  FFMA R16, R15, -R14, 1 ;  /* 0x3f8000000f107423 */ /* 0x004fc8000000080e */
[----:B------:R-:W-:Y:S01]  /*04d0*/  FFMA R2, R15, R16, R15 ;  /* 0x000000100f027223 */ /* 0x000fe2000000000f */
[----:B----4-:R-:W-:-:S05]  /*04e0*/  IMAD R12, R9, R4, R6 ;  /* 0x00000004090c7224 */ /* 0x010fca00078e0206 */
[----:B------:R-:W-:-:S05]  /*04f0*/  I2FP.F32.U32 R12, R12 ;  /* 0x0000000c000c7245 */ /* 0x000fca0000201000 */
[----:B---3--:R-:W-:-:S04]  /*0500*/  FADD R13, R12, -UR6 ;  /* 0x800000060c0d7e21 */ /* 0x008fc80008000000 */
[----:B------:R-:W2:Y:S01]  /*0510*/  FCHK P0, R13, R14 ;  /* 0x0000000e0d007302 */ /* 0x000ea20000000000 */
[----:B------:R-:W-:-:S04]  /*0520*/  FFMA R6, R2, R13, RZ ;  /* 0x0000000d02067223 */ /* 0x000fc800000000ff */
[----:B0-----:R-:W-:-:S04]  /*0530*/  FFMA R3, R6, -R14, R13 ;  /* 0x8000000e06037223 */ /* 0x001fc8000000000d */
[----:B------:R-:W-:Y:S01]  /*0540*/  FFMA R2, R2, R3, R6 ;  /* 0x0000000302027223 */ /* 0x000fe20000000006 */
[----:B--2---:R-:W-:Y:S06]  /*0550*/  @!P0 BRA `(.L_x_58) ;  /* 0x00000000000c8947 */ /* 0x004fec0003800000 */
[----:B------:R-:W-:Y:S01]  /*0560*/  IMAD.MOV.U32 R2, RZ, RZ, R13 ;  /* 0x000000ffff027224 */ /* 0x000fe200078e000d */
[----:B------:R-:W-:-:S07]  /*0570*/  MOV R12, 0x590 ;  /* 0x00000590000c7802 */ /* 0x000fce0000000f00 */
[----:B-1----:R-:W-:Y:S05]  /*0580*/  CALL.REL.NOINC `($__internal_3_$__cuda_sm3x_div_rn_noftz_f32_slowpath) ;  /* 0x0000000000107944 */ /* 0x002fea0003c00000 */
.L_x_58:
[----:B------:R-:W-:Y:S05]  /*0590*/  BSYNC.RECONVERGENT B0 ;  /* 0x0000000000007941 */ /* 0x000fea0003800200 */
.L_x_57:
[----:B------:R-:W0:Y:S02]  /*05a0*/  F2I.U32.TRUNC.NTZ R3, R2 ;  /* 0x0000000200037305 */ /* 0x000e24000020f000 */
[----:B0-----:R-:W-:Y:S01]  /*05b0*/  STG.E.U8 desc[UR4][R10.64+0x2], R3 ;  /* 0x000002030a007986 */ /* 0x001fe2000c101104 */
[----:B------:R-:W-:Y:S05]  /*05c0*/  EXIT ;  /* 0x000000000000794d */ /* 0x000fea0003800000 */
        .weak           $__internal_3_$__cuda_sm3x_div_rn_noftz_f32_slowpath
        .type           $__internal_3_$__cuda_sm3x_div_rn_noftz_f32_slowpath,@function
        .size           $__internal_3_$__cuda_sm3x_div_rn_noftz_f32_slowpath,(.L_x_82 - $__internal_3_$__cuda_sm3x_div_rn_noftz_f32_slowpath)
$__internal_3_$__cuda_sm3x_div_rn_noftz_f32_slowpath:
[----:B------:R-:W-:Y:S01]  /*05d0*/  SHF.R.U32.HI R3, RZ, 0x17, R0 ;  /* 0x00000017ff037819 */ /* 0x000fe20000011600 */
[----:B------:R-:W-:Y:S01]  /*05e0*/  BSSY.RECONVERGENT B1, `(.L_x_59) ;  /* 0x0000063000017945 */ /* 0x000fe20003800200 */
[----:B------:R-:W-:Y:S01]  /*05f0*/  SHF.R.U32.HI R13, RZ, 0x17, R2 ;  /* 0x00000017ff0d7819 */ /* 0x000fe20000011602 */
        /* <DEDUP_REMOVED lines=9> */
[----:B------:R-:W-:Y:S02]  /*0690*/  FSETP.GTU.FTZ.AND P0, PT, |R2|, +INF , PT ;  /* 0x7f8000000200780b */ /* 0x000fe40003f1c200 */
[----:B------:R-:W-:-:S04]  /*06a0*/  FSETP.GTU.FTZ.AND P1, PT, |R0|, +INF , PT ;  /* 0x7f8000000000780b */ /* 0x000fc80003f3c200 */
[----:B------:R-:W-:-:S13]  /*06b0*/  PLOP3.LUT P0, PT, P0, P1, PT, 0xf8, 0x8f ;  /* 0x00000000008f781c */ /* 0x000fda0000703f70 */
[----:B------:R-:W-:Y:S05]  /*06c0*/  @P0 BRA `(.L_x_61) ;  /* 0x00000004004c0947 */ /* 0x000fea0003800000 */
[----:B------:R-:W-:-:S13]  /*06d0*/  LOP3.LUT P0, RZ, R15, 0x7fffffff, R2, 0xc8, !PT ;  /* 0x7fffffff0fff7812 */ /* 0x000fda000780c802 */
[----:B------:R-:W-:Y:S05]  /*06e0*/  @!P0 BRA `(.L_x_62) ;  /* 0x00000004003c8947 */ /* 0x000fea0003800000 */
[----:B------:R-:W-:Y:S02]  /*06f0*/  FSETP.NEU.FTZ.AND P2, PT, |R2|, +INF , PT ;  /* 0x7f8000000200780b */ /* 0x000fe40003f5d200 */
        /* <DEDUP_REMOVED lines=16> */
.L_x_60:
[----:B------:R-:W-:Y:S01]  /*0800*/  LEA R14, R3, 0xc0800000, 0x17 ;  /* 0xc0800000030e7811 */ /* 0x000fe200078eb8ff */
[----:B------:R-:W-:Y:S01]  /*0810*/  VIADD R17, R17, 0xffffff81 ;  /* 0xffffff8111117836 */ /* 0x000fe20000000000 */
[----:B------:R-:W-:Y:S03]  /*0820*/  BSSY.RECONVERGENT B2, `(.L_x_65) ;  /* 0x0000035000027945 */ /* 0x000fe60003800200 */
[----:B------:R-:W-:Y:S02]  /*0830*/  IMAD.IADD R18, R15, 0x1, -R14 ;  /* 0x000000010f127824 */ /* 0x000fe400078e0a0e */
[C---:B------:R-:W-:Y:S02]  /*0840*/  IMAD R2, R17.reuse, -0x800000, R2 ;  /* 0xff80000011027824 */ /* 0x040fe400078e0202 */
[----:B------:R0:W1:Y:S01]  /*0850*/  MUFU.RCP R15, R18 ;  /* 0x00000012000f7308 */ /* 0x0000620000001000 */
[----:B------:R-:W-:Y:S01]  /*0860*/  FADD.FTZ R19, -R18, -RZ ;  /* 0x800000ff12137221 */ /* 0x000fe20000010100 */
[----:B0-----:R-:W-:-:S05]  /*0870*/  IADD3 R18, PT, PT, R17, 0x7f, -R3 ;  /* 0x0000007f11127810 */ /* 0x001fca0007ffe803 */
[----:B------:R-:W-:Y:S02]  /*0880*/  IMAD.IADD R18, R18, 0x1, R13 ;  /* 0x0000000112127824 */ /* 0x000fe400078e020d */
[----:B-1----:R-:W-:-:S04]  /*0890*/  FFMA R14, R15, R19, 1 ;  /* 0x3f8000000f0e7423 */ /* 0x002fc80000000013 */
        /* <DEDUP_REMOVED lines=20> */
[C---:B------:R-:W-:Y:S01]  /*09e0*/  VIADD R18, R17.reuse, 0x20 ;  /* 0x0000002011127836 */ /* 0x040fe20000000000 */
[C---:B------:R-:W-:Y:S02]  /*09f0*/  ISETP.NE.AND P2, PT, R17.reuse, RZ, PT ;  /* 0x000000ff1100720c */ /* 0x040fe40003f45270 */
[----:B------:R-:W-:Y:S02]  /*0a00*/  ISETP.NE.AND P1, PT, R17, RZ, PT ;  /* 0x000000ff1100720c */ /* 0x000fe40003f25270 */
[----:B------:R-:W-:Y:S01]  /*0a10*/  LOP3.LUT R13, R3, 0x7fffff, RZ, 0xc0, !PT ;  /* 0x007fffff030d7812 */ /* 0x000fe200078ec0ff */
[CCC-:B------:R-:W-:Y:S01]  /*0a20*/  FFMA.RP R3, R15.reuse, R19.reuse, R14.reuse ;  /* 0x000000130f037223 */ /* 0x1c0fe2000000800e */
[----:B------:R-:W-:Y:S01]  /*0a30*/  FFMA.RM R14, R15, R19, R14 ;  /* 0x000000130f0e7223 */ /* 0x000fe2000000400e */
[----:B------:R-:W-:Y:S01]  /*0a40*/  IMAD.MOV R15, RZ, RZ, -R17 ;  /* 0x000000ffff0f7224 */ /* 0x000fe200078e0a11 */
[----:B------:R-:W-:-:S03]  /*0a50*/  LOP3.LUT R13, R13, 0x800000, RZ, 0xfc, !PT ;  /* 0x008000000d0d7812 */ /* 0x000fc600078efcff */
        /* <DEDUP_REMOVED lines=13> */
.L_x_67:
[----:B------:R-:W-:-:S04]  /*0b30*/  LOP3.LUT R2, R2, 0x80000000, RZ, 0xc0, !PT ;  /* 0x8000000002027812 */ /* 0x000fc800078ec0ff */
[----:B------:R-:W-:Y:S01]  /*0b40*/  LOP3.LUT R2, R2, 0x7f800000, RZ, 0xfc, !PT ;  /* 0x7f80000002027812 */ /* 0x000fe200078efcff */
[----:B------:R-:W-:Y:S06]  /*0b50*/  BRA `(.L_x_68) ;  /* 0x0000000000047947 */ /* 0x000fec0003800000 */
.L_x_66:
[----:B------:R-:W-:-:S07]  /*0b60*/  IMAD R2, R18, 0x800000, R2 ;  /* 0x0080000012027824 */ /* 0x000fce00078e0202 */
.L_x_68:
[----:B------:R-:W-:Y:S05]  /*0b70*/  BSYNC.RECONVERGENT B2 ;  /* 0x0000000000027941 */ /* 0x000fea0003800200 */
.L_x_65:
[----:B------:R-:W-:Y:S05]  /*0b80*/  BRA `(.L_x_69) ;  /* 0x0000000000207947 */ /* 0x000fea0003800000 */
.L_x_64:
[----:B------:R-:W-:-:S04]  /*0b90*/  LOP3.LUT R2, R15, 0x80000000, R2, 0x48, !PT ;  /* 0x800000000f027812 */ /* 0x000fc800078e4802 */
[----:B------:R-:W-:Y:S01]  /*0ba0*/  LOP3.LUT R2, R2, 0x7f800000, RZ, 0xfc, !PT ;  /* 0x7f80000002027812 */ /* 0x000fe200078efcff */
[----:B------:R-:W-:Y:S06]  /*0bb0*/  BRA `(.L_x_69) ;  /* 0x0000000000147947 */ /* 0x000fec0003800000 */
.L_x_63:
[----:B------:R-:W-:Y:S01]  /*0bc0*/  LOP3.LUT R2, R15, 0x80000000, R2, 0x48, !PT ;  /* 0x800000000f027812 */ /* 0x000fe200078e4802 */
[----:B------:R-:W-:Y:S06]  /*0bd0*/  BRA `(.L_x_69) ;  /* 0x00000000000c7947 */ /* 0x000fec0003800000 */
.L_x_62:
[----:B------:R-:W0:Y:S01]  /*0be0*/  MUFU.RSQ R2, -QNAN ;  /* 0xffc0000000027908 */ /* 0x000e220000001400 */
[----:B------:R-:W-:Y:S05]  /*0bf0*/  BRA `(.L_x_69) ;  /* 0x0000000000047947 */ /* 0x000fea0003800000 */
.L_x_61:
[----:B------:R-:W-:-:S07]  /*0c00*/  FADD.FTZ R2, R2, R0 ;  /* 0x0000000002027221 */ /* 0x000fce0000010000 */
.L_x_69:
[----:B------:R-:W-:Y:S05]  /*0c10*/  BSYNC.RECONVERGENT B1 ;  /* 0x0000000000017941 */ /* 0x000fea0003800200 */
.L_x_59:
[----:B------:R-:W-:-:S04]  /*0c20*/  IMAD.MOV.U32 R13, RZ, RZ, 0x0 ;  /* 0x00000000ff0d7424 */ /* 0x000fc800078e00ff */
[----:B0-----:R-:W-:Y:S05]  /*0c30*/  RET.REL.NODEC R12 `(grad_sdf_sphere) ;  /* 0xfffffff00cf07950 */ /* 0x001fea0003c3ffff */
.L_x_70:
        /* <DEDUP_REMOVED lines=12> */
.L_x_82:


//--------------------- .text.sdf_sphere          --------------------------
	.section	.text.sdf_sphere,"ax",@progbits
	.align	128
        .global         sdf_sphere
        .type           sdf_sphere,@function
        .size           sdf_sphere,(.L_x_83 - sdf_sphere)
        .other          sdf_sphere,@"STO_CUDA_ENTRY STV_DEFAULT"
sdf_sphere:
.text.sdf_sphere:
        /* <DEDUP_REMOVED lines=10> */
[----:B------:R-:W-:Y:S01]  /*00a0*/  SHF.R.S32.HI R14, RZ, 0x1f, R2 ;  /* 0x0000001fff0e7819 */ /* 0x000fe20000011402 */
[----:B------:R-:W1:Y:S03]  /*00b0*/  LDCU.64 UR6, c[0x0][0x398] ;  /* 0x00007300ff0677ac */ /* 0x000e660008000a00 */
[----:B------:R-:W-:Y:S01]  /*00c0*/  SHF.R.S32.HI R0, RZ, 0x1f, R6 ;  /* 0x0000001fff007819 */ /* 0x000fe20000011406 */
[----:B------:R-:W2:Y:S01]  /*00d0*/  LDCU.64 UR4, c[0x0][0x358] ;  /* 0x00006b00ff0477ac */ /* 0x000ea20008000a00 */
[----:B0-----:R-:W-:Y:S02]  /*00e0*/  IADD3 R8, P1, PT, R2, UR10, RZ ;  /* 0x0000000a02087c10 */ /* 0x001fe4000ff3e0ff */
[C---:B-1----:R-:W-:Y:S01]  /*00f0*/  IADD3 R4, P0, PT, R6.reuse, UR6, RZ ;  /* 0x0000000606047c10 */ /* 0x042fe2000ff1e0ff */
[----:B------:R-:W0:Y:S01]  /*0100*/  LDCU UR6, c[0x0][0x384] ;  /* 0x00007080ff0677ac */ /* 0x000e220008000800 */
[----:B------:R-:W-:-:S02]  /*0110*/  IADD3 R6, P2, PT, R6, UR8, RZ ;  /* 0x0000000806067c10 */ /* 0x000fc4000ff5e0ff */
[----:B------:R-:W-:Y:S02]  /*0120*/  IADD3.X R9, PT, PT, R14, UR11, RZ, P1, !PT ;  /* 0x0000000b0e097c10 */ /* 0x000fe40008ffe4ff */
[C---:B------:R-:W-:Y:S02]  /*0130*/  IADD3.X R5, PT, PT, R0.reuse, UR7, RZ, P0, !PT ;  /* 0x0000000700057c10 */ /* 0x040fe400087fe4ff */
[----:B------:R-:W-:Y:S01]  /*0140*/  IADD3.X R7, PT, PT, R0, UR9, RZ, P2, !PT ;  /* 0x0000000900077c10 */ /* 0x000fe200097fe4ff */
[----:B------:R-:W1:Y:S01]  /*0150*/  LDCU.64 UR8, c[0x0][0x388] ;  /* 0x00007100ff0877ac */ /* 0x000e620008000a00 */
[----:B--2---:R-:W2:Y:S04]  /*0160*/  LDG.E.U8 R9, desc[UR4][R8.64] ;  /* 0x0000000408097981 */ /* 0x004ea8000c1e1100 */
[----:B------:R-:W2:Y:S04]  /*0170*/  LDG.E.U8 R10, desc[UR4][R4.64+0x1] ;  /* 0x00000104040a7981 */ /* 0x000ea8000c1e1100 */
[----:B------:R-:W2:Y:S04]  /*0180*/  LDG.E.U8 R11, desc[UR4][R6.64+0x1] ;  /* 0x00000104060b7981 */ /* 0x000ea8000c1e1100 */
[----:B------:R-:W3:Y:S04]  /*0190*/  LDG.E.U8 R0, desc[UR4][R4.64] ;  /* 0x0000000404007981 */ /* 0x000ee8000c1e1100 */
[----:B------:R-:W3:Y:S04]  /*01a0*/  LDG.E.U8 R3, desc[UR4][R6.64] ;  /* 0x0000000406037981 */ /* 0x000ee8000c1e1100 */
[----:B------:R-:W4:Y:S04]  /*01b0*/  LDG.E.U8 R12, desc[UR4][R4.64+0x2] ;  /* 0x00000204040c7981 */ /* 0x000f28000c1e1100 */
[----:B------:R-:W4:Y:S01]  /*01c0*/  LDG.E.U8 R13, desc[UR4][R6.64+0x2] ;  /* 0x00000204060d7981 */ /* 0x000f22000c1e1100 */
[----:B------:R-:W-:Y:S01]  /*01d0*/  BSSY.RECONVERGENT B0, `(.L_x_71) ;  /* 0x0000019000007945 */ /* 0x000fe20003800200 */
[----:B--2---:R-:W-:-:S05]  /*01e0*/  IMAD R10, R9, R11, R10 ;  /* 0x0000000b090a7224 */ /* 0x004fca00078e020a */
[----:B------:R-:W-:Y:S01]  /*01f0*/  I2FP.F32.U32 R10, R10 ;  /* 0x0000000a000a7245 */ /* 0x000fe20000201000 */
[----:B---3--:R-:W-:-:S04]  /*0200*/  IMAD R0, R9, R3, R0 ;  /* 0x0000000309007224 */ /* 0x008fc800078e0200 */
[----:B-1----:R-:W-:Y:S01]  /*0210*/  FADD R10, R10, -UR8 ;  /* 0x800000080a0a7e21 */ /* 0x002fe20008000000 */
[----:B------:R-:W-:-:S03]  /*0220*/  I2FP.F32.U32 R0, R0 ;  /* 0x0000000000007245 */ /* 0x000fc60000201000 */
[----:B------:R-:W-:Y:S01]  /*0230*/  FMUL R3, R10, R10 ;  /* 0x0000000a0a037220 */ /* 0x000fe20000400000 */
[----:B----4-:R-:W-:Y:S02]  /*0240*/  IMAD R12, R9, R13, R12 ;  /* 0x0000000d090c7224 */ /* 0x010fe400078e020c */
[----:B0-----:R-:W-:-:S03]  /*0250*/  FADD R0, R0, -UR6 ;  /* 0x8000000600007e21 */ /* 0x001fc60008000000 */
[----:B------:R-:W-:Y:S01]  /*0260*/  I2FP.F32.U32 R12, R12 ;  /* 0x0000000c000c7245 */ /* 0x000fe20000201000 */
[----:B------:R-:W-:-:S04]  /*0270*/  FFMA R3, R0, R0, R3 ;  /* 0x0000000000037223 */ /* 0x000fc80000000003 */
[----:B------:R-:W-:-:S04]  /*0280*/  FADD R12, R12, -UR9 ;  /* 0x800000090c0c7e21 */ /* 0x000fc80008000000 */
[----:B------:R-:W-:-:S04]  /*0290*/  FFMA R0, R12, R12, R3 ;  /* 0x0000000c0c007223 */ /* 0x000fc80000000003 */
[----:B------:R0:W1:Y:S01]  /*02a0*/  MUFU.RSQ R3, R0 ;  /* 0x0000000000037308 */ /* 0x0000620000001400 */
[----:B------:R-:W-:-:S04]  /*02b0*/  IADD3 R4, PT, PT, R0, -0xd000000, RZ ;  /* 0xf300000000047810 */ /* 0x000fc80007ffe0ff */
[----:B------:R-:W-:-:S13]  /*02c0*/  ISETP.GT.U32.AND P0, PT, R4, 0x727fffff, PT ;  /* 0x727fffff0400780c */ /* 0x000fda0003f04070 */
[----:B01----:R-:W-:Y:S05]  /*02d0*/  @!P0 BRA `(.L_x_72) ;  /* 0x0000000000108947 */ /* 0x003fea0003800000 */
[----:B------:R-:W-:-:S07]  /*02e0*/  MOV R8, 0x300 ;  /* 0x0000030000087802 */ /* 0x000fce0000000f00 */
[----:B------:R-:W-:Y:S05]  /*02f0*/  CALL.REL.NOINC `($__internal_4_$__cuda_sm20_sqrt_rn_f32_slowpath) ;  /* 0x00000000003c7944 */ /* 0x000fea0003c00000 */
[----:B------:R-:W-:Y:S01]  /*0300*/  MOV R0, R3 ;  /* 0x0000000300007202 */ /* 0x000fe20000000f00 */
[----:B------:R-:W-:Y:S06]  /*0310*/  BRA `(.L_x_73) ;  /* 0x0000000000107947 */ /* 0x000fec0003800000 */
.L_x_72:
[----:B------:R-:W-:Y:S01]  /*0320*/  FMUL.FTZ R5, R0, R3 ;  /* 0x0000000300057220 */ /* 0x000fe20000410000 */
[----:B------:R-:W-:-:S03]  /*0330*/  FMUL.FTZ R3, R3, 0.5 ;  /* 0x3f00000003037820 */ /* 0x000fc60000410000 */
[----:B------:R-:W-:-:S04]  /*0340*/  FFMA R0, -R5, R5, R0 ;  /* 0x0000000505007223 */ /* 0x000fc80000000100 */
[----:B------:R-:W-:-:S07]  /*0350*/  FFMA R0, R0, R3, R5 ;  /* 0x0000000300007223 */ /* 0x000fce0000000005 */
.L_x_73:
[----:B------:R-:W-:Y:S05]  /*0360*/  BSYNC.RECONVERGENT B0 ;  /* 0x0000000000007941 */ /* 0x000fea0003800200 */
.L_x_71:
[----:B------:R-:W0:Y:S01]  /*0370*/  LDCU UR6, c[0x0][0x390] ;  /* 0x00007200ff0677ac */ /* 0x000e220008000800 */
[----:B------:R-:W1:Y:S01]  /*0380*/  LDCU.64 UR8, c[0x0][0x3b0] ;  /* 0x00007600ff0877ac */ /* 0x000e620008000a00 */
[----:B0-----:R-:W-:-:S04]  /*0390*/  FADD R0, R0, -UR6 ;  /* 0x8000000600007e21 */ /* 0x001fc80008000000 */
[----:B------:R-:W0:Y:S01]  /*03a0*/  F2I.U32.TRUNC.NTZ R5, R0 ;  /* 0x0000000000057305 */ /* 0x000e22000020f000 */
[----:B-1----:R-:W-:-:S04]  /*03b0*/  IADD3 R2, P0, PT, R2, UR8, RZ ;  /* 0x0000000802027c10 */ /* 0x002fc8000ff1e0ff */
[----:B------:R-:W-:-:S05]  /*03c0*/  IADD3.X R3, PT, PT, R14, UR9, RZ, P0, !PT ;  /* 0x000000090e037c10 */ /* 0x000fca00087fe4ff */
[----:B0-----:R-:W-:Y:S01]  /*03d0*/  STG.E.U8 desc[UR4][R2.64], R5 ;  /* 0x0000000502007986 */ /* 0x001fe2000c101104 */
[----:B------:R-:W-:Y:S05]  /*03e0*/  EXIT ;  /* 0x000000000000794d */ /* 0x000fea0003800000 */
        .weak           $__internal_4_$__cuda_sm20_sqrt_rn_f32_slowpath
        .type           $__internal_4_$__cuda_sm20_sqrt_rn_f32_slowpath,@function
        .size           $__internal_4_$__cuda_sm20_sqrt_rn_f32_slowpath,(.L_x_83 - $__internal_4_$__cuda_sm20_sqrt_rn_f32_slowpath)
$__internal_4_$__cuda_sm20_sqrt_rn_f32_slowpath:
[----:B------:R-:W-:-:S13]  /*03f0*/  LOP3.LUT P0, RZ, R0, 0x7fffffff, RZ, 0xc0, !PT ;  /* 0x7fffffff00ff7812 */ /* 0x000fda000780c0ff */
[----:B------:R-:W-:Y:S01]  /*0400*/  @!P0 MOV R3, R0 ;  /* 0x0000000000038202 */ /* 0x000fe20000000f00 */
[----:B------:R-:W-:Y:S06]  /*0410*/  @!P0 BRA `(.L_x_74) ;  /* 0x0000000000408947 */ /* 0x000fec0003800000 */
[----:B------:R-:W-:-:S13]  /*0420*/  FSETP.GEU.FTZ.AND P0, PT, R0, RZ, PT ;  /* 0x000000ff0000720b */ /* 0x000fda0003f1e000 */
[----:B------:R-:W-:Y:S01]  /*0430*/  @!P0 MOV R3, 0x7fffffff ;  /* 0x7fffffff00038802 */ /* 0x000fe20000000f00 */
[----:B------:R-:W-:Y:S06]  /*0440*/  @!P0 BRA `(.L_x_74) ;  /* 0x0000000000348947 */ /* 0x000fec0003800000 */
[----:B------:R-:W-:-:S13]  /*0450*/  FSETP.GTU.FTZ.AND P0, PT, |R0|, +INF , PT ;  /* 0x7f8000000000780b */ /* 0x000fda0003f1c200 */
[----:B------:R-:W-:Y:S01]  /*0460*/  @P0 FADD.FTZ R3, R0, 1 ;  /* 0x3f80000000030421 */ /* 0x000fe20000010000 */
[----:B------:R-:W-:Y:S06]  /*0470*/  @P0 BRA `(.L_x_74) ;  /* 0x0000000000280947 */ /* 0x000fec0003800000 */
[----:B------:R-:W-:-:S13]  /*0480*/  FSETP.NEU.FTZ.AND P0, PT, |R0|, +INF , PT ;  /* 0x7f8000000000780b */ /* 0x000fda0003f1d200 */
[----:B------:R-:W-:-:S04]  /*0490*/  @P0 FFMA R4, R0, 1.84467440737095516160e+19, RZ ;  /* 0x5f80000000040823 */ /* 0x000fc800000000ff */
[----:B------:R-:W0:Y:S02]  /*04a0*/  @P0 MUFU.RSQ R3, R4 ;  /* 0x0000000400030308 */ /* 0x000e240000001400 */
[----:B0-----:R-:W-:Y:S01]  /*04b0*/  @P0 FMUL.FTZ R5, R4, R3 ;  /* 0x0000000304050220 */ /* 0x001fe20000410000 */
[----:B------:R-:W-:Y:S01]  /*04c0*/  @P0 FMUL.FTZ R7, R3, 0.5 ;  /* 0x3f00000003070820 */ /* 0x000fe20000410000 */
[----:B------:R-:W-:Y:S02]  /*04d0*/  @!P0 MOV R3, R0 ;  /* 0x0000000000038202 */ /* 0x000fe40000000f00 */
[----:B------:R-:W-:-:S04]  /*04e0*/  @P0 FADD.FTZ R6, -R5, -RZ ;  /* 0x800000ff05060221 */ /* 0x000fc80000010100 */
[----:B------:R-:W-:-:S04]  /*04f0*/  @P0 FFMA R6, R5, R6, R4 ;  /* 0x0000000605060223 */ /* 0x000fc80000000004 */
[----:B------:R-:W-:-:S04]  /*0500*/  @P0 FFMA R6, R6, R7, R5 ;  /* 0x0000000706060223 */ /* 0x000fc80000000005 */
[----:B------:R-:W-:-:S07]  /*0510*/  @P0 FMUL.FTZ R3, R6, 2.3283064365386962891e-10 ;  /* 0x2f80000006030820 */ /* 0x000fce0000410000 */
.L_x_74:
[----:B------:R-:W-:Y:S01]  /*0520*/  HFMA2 R5, -RZ, RZ, 0, 0 ;  /* 0x00000000ff057431 */ /* 0x000fe200000001ff */
[----:B------:R-:W-:-:S04]  /*0530*/  MOV R4, R8 ;  /* 0x0000000800047202 */ /* 0x000fc80000000f00 */
[----:B------:R-:W-:Y:S05]  /*0540*/  RET.REL.NODEC R4 `(sdf_sphere) ;  /* 0xfffffff804ac7950 */ /* 0x000fea0003c3ffff */
.L_x_75:
        /* <DEDUP_REMOVED lines=11> */
.L_x_83:


//--------------------- .text.produit_scalaire    --------------------------
	.section	.text.produit_scalaire,"ax",@progbits
	.align	128
        .global         produit_scalaire
        .type           produit_scalaire,@function
        .size           produit_scalaire,(.L_x_89 - produit_scalaire)
        .other          produit_scalaire,@"STO_CUDA_ENTRY STV_DEFAULT"
produit_scalaire:
.text.produit_scalaire:
        /* <DEDUP_REMOVED lines=9> */
[----:B------:R-:W-:Y:S01]  /*0090*/  IMAD R4, R0, 0x3, RZ ;  /* 0x0000000300047824 */ /* 0x000fe200078e02ff */
[----:B------:R-:W1:Y:S04]  /*00a0*/  LDCU.128 UR8, c[0x0][0x390] ;  /* 0x00007200ff0877ac */ /* 0x000e680008000c00 */
[----:B------:R-:W-:Y:S01]  /*00b0*/  SHF.R.S32.HI R5, RZ, 0x1f, R4 ;  /* 0x0000001fff057819 */ /* 0x000fe20000011404 */
[----:B------:R-:W2:Y:S01]  /*00c0*/  LDCU.64 UR4, c[0x0][0x358] ;  /* 0x00006b00ff0477ac */ /* 0x000ea20008000a00 */
[C---:B0-----:R-:W-:Y:S02]  /*00d0*/  IADD3 R2, P0, PT, R4.reuse, UR6, RZ ;  /* 0x0000000604027c10 */ /* 0x041fe4000ff1e0ff */
[----:B-1----:R-:W-:-:S02]  /*00e0*/  IADD3 R4, P1, PT, R4, UR8, RZ ;  /* 0x0000000804047c10 */ /* 0x002fc4000ff3e0ff */
[C---:B------:R-:W-:Y:S02]  /*00f0*/  IADD3.X R3, PT, PT, R5.reuse, UR7, RZ, P0, !PT ;  /* 0x0000000705037c10 */ /* 0x040fe400087fe4ff */
[----:B------:R-:W-:-:S03]  /*0100*/  IADD3.X R5, PT, PT, R5, UR9, RZ, P1, !PT ;  /* 0x0000000905057c10 */ /* 0x000fc60008ffe4ff */
[----:B--2---:R-:W2:Y:S04]  /*0110*/  LDG.E.U8 R6, desc[UR4][R2.64] ;  /* 0x0000000402067981 */ /* 0x004ea8000c1e1100 */
[----:B------:R-:W2:Y:S04]  /*0120*/  LDG.E.U8 R7, desc[UR4][R4.64] ;  /* 0x0000000404077981 */ /* 0x000ea8000c1e1100 */
[----:B------:R-:W3:Y:S04]  /*0130*/  LDG.E.U8 R8, desc[UR4][R2.64+0x1] ;  /* 0x0000010402087981 */ /* 0x000ee8000c1e1100 */
[----:B------:R-:W3:Y:S04]  /*0140*/  LDG.E.U8 R9, desc[UR4][R4.64+0x1] ;  /* 0x0000010404097981 */ /* 0x000ee8000c1e1100 */
[----:B------:R-:W4:Y:S04]  /*0150*/  LDG.E.U8 R10, desc[UR4][R2.64+0x2] ;  /* 0x00000204020a7981 */ /* 0x000f28000c1e1100 */
[----:B------:R-:W4:Y:S01]  /*0160*/  LDG.E.U8 R11, desc[UR4][R4.64+0x2] ;  /* 0x00000204040b7981 */ /* 0x000f22000c1e1100 */
[----:B--2---:R-:W-:-:S05]  /*0170*/  IMAD R6, R6, R7, RZ ;  /* 0x0000000706067224 */ /* 0x004fca00078e02ff */
[----:B------:R-:W-:-:S05]  /*0180*/  PRMT R6, R6, 0x9910, RZ ;  /* 0x0000991006067816 */ /* 0x000fca00000000ff */
[----:B---3--:R-:W-:-:S05]  /*0190*/  IMAD R6, R8, R9, R6 ;  /* 0x0000000908067224 */ /* 0x008fca00078e0206 */
[----:B------:R-:W-:Y:S02]  /*01a0*/  PRMT R8, R6, 0x9910, RZ ;  /* 0x0000991006087816 */ /* 0x000fe400000000ff */
[----:B------:R-:W-:-:S03]  /*01b0*/  IADD3 R6, P0, PT, R0, UR10, RZ ;  /* 0x0000000a00067c10 */ /* 0x000fc6000ff1e0ff */
[----:B----4-:R-:W-:Y:S01]  /*01c0*/  IMAD R11, R10, R11, R8 ;  /* 0x0000000b0a0b7224 */ /* 0x010fe200078e0208 */
[----:B------:R-:W-:-:S05]  /*01d0*/  LEA.HI.X.SX32 R7, R0, UR11, 0x1, P0 ;  /* 0x0000000b00077c11 */ /* 0x000fca00080f0eff */
[----:B------:R-:W-:Y:S01]  /*01e0*/  STG.E.U8 desc[UR4][R6.64], R11 ;  /* 0x0000000b06007986 */ /* 0x000fe2000c101104 */
[----:B------:R-:W-:Y:S05]  /*01f0*/  EXIT ;  /* 0x000000000000794d */ /* 0x000fea0003800000 */
.L_x_76:
        /* <DEDUP_REMOVED lines=16> */
.L_x_89:


//--------------------- .text.draw_circle         --------------------------
	.section	.text.draw_circle,"ax",@progbits
	.align	128
        .global         draw_circle
        .type           draw_circle,@function
        .size           draw_circle,(.L_x_90 - draw_circle)
        .other          draw_circle,@"STO_CUDA_ENTRY STV_DEFAULT"
draw_circle:
.text.draw_circle:
[----:B------:R-:W-:Y:S01]  /*0000*/  LDC R1, c[0x0][0x37c] ;  /* 0x0000df00ff017b82 */ /* 0x000fe20000000800 */
[----:B------:R-:W0:Y:S07]  /*0010*/  S2R R2, SR_TID.Y ;  /* 0x0000000000027919 */ /* 0x000e2e0000002200 */
[----:B------:R-:W1:Y:S01]  /*0020*/  LDC R0, c[0x0][0x360] ;  /* 0x0000d800ff007b82 */ /* 0x000e620000000800 */
[----:B------:R-:W2:Y:S01]  /*0030*/  LDCU.64 UR6, c[0x0][0x380] ;  /* 0x00007000ff0677ac */ /* 0x000ea20008000a00 */
[----:B------:R-:W1:Y:S06]  /*0040*/  S2R R5, SR_TID.X ;  /* 0x0000000000057919 */ /* 0x000e6c0000002100 */
[----:B------:R-:W0:Y:S08]  /*0050*/  S2UR UR5, SR_CTAID.Y ;  /* 0x00000000000579c3 */ /* 0x000e300000002600 */
[----:B------:R-:W0:Y:S08]  /*0060*/  LDC R3, c[0x0][0x364] ;  /* 0x0000d900ff037b82 */ /* 0x000e300000000800 */
[----:B------:R-:W1:Y:S01]  /*0070*/  S2UR UR4, SR_CTAID.X ;  /* 0x00000000000479c3 */ /* 0x000e620000002500 */
[----:B0-----:R-:W-:-:S05]  /*0080*/  IMAD R3, R3, UR5, R2 ;  /* 0x0000000503037c24 */ /* 0x001fca000f8e0202 */
[----:B--2---:R-:W-:Y:S01]  /*0090*/  ISETP.GE.AND P0, PT, R3, UR7, PT ;  /* 0x0000000703007c0c */ /* 0x004fe2000bf06270 */
[----:B-1----:R-:W-:-:S05]  /*00a0*/  IMAD R0, R0, UR4, R5 ;  /* 0x0000000400007c24 */ /* 0x002fca000f8e0205 */
[----:B------:R-:W-:-:S13]  /*00b0*/  ISETP.GE.OR P0, PT, R0, UR6, P0 ;  /* 0x0000000600007c0c */ /* 0x000fda0008706670 */
[----:B------:R-:W-:Y:S05]  /*00c0*/  @P0 EXIT ;  /* 0x000000000000094d */ /* 0x000fea0003800000 */
[----:B------:R-:W0:Y:S01]  /*00d0*/  LDCU.64 UR4, c[0x0][0x388] ;  /* 0x00007100ff0477ac */ /* 0x000e220008000a00 */
[----:B------:R-:W-:Y:S02]  /*00e0*/  I2FP.F32.U32 R4, R3 ;  /* 0x0000000300047245 */ /* 0x000fe40000201000 */
[----:B------:R-:W-:Y:S01]  /*00f0*/  I2FP.F32.S32 R2, R0 ;  /* 0x0000000000027245 */ /* 0x000fe20000201400 */
[----:B------:R-:W-:Y:S02]  /*0100*/  IMAD R0, R3, UR6, R0 ;  /* 0x0000000603007c24 */ /* 0x000fe4000f8e0200 */
[----:B0-----:R-:W-:Y:S02]  /*0110*/  FADD R4, R4, -UR5 ;  /* 0x8000000504047e21 */ /* 0x001fe40008000000 */
[----:B------:R-:W-:Y:S02]  /*0120*/  FADD R2, R2, -UR4 ;  /* 0x8000000402027e21 */ /* 0x000fe40008000000 */
[----:B------:R-:W-:-:S04]  /*0130*/  FMUL R5, R4, R4 ;  /* 0x0000000404057220 */ /* 0x000fc80000400000 */
[----:B------:R-:W-:-:S05]  /*0140*/  FFMA R5, R2, R2, R5 ;  /* 0x0000000202057223 */ /* 0x000fca0000000005 */
[----:B------:R-:W-:-:S13]  /*0150*/  FSETP.GTU.AND P0, PT, R5, 400, PT ;  /* 0x43c800000500780b */ /* 0x000fda0003f0c000 */
[----:B------:R-:W-:Y:S05]  /*0160*/  @P0 EXIT ;  /* 0x000000000000094d */ /* 0x000fea0003800000 */
[----:B------:R-:W0:Y:S01]  /*0170*/  LDCU.64 UR6, c[0x0][0x390] ;  /* 0x00007200ff0677ac */ /* 0x000e220008000a00 */
[----:B------:R-:W-:Y:S02]  /*0180*/  IMAD R0, R0, 0x3, RZ ;  /* 0x0000000300007824 */ /* 0x000fe400078e02ff */
[----:B------:R-:W-:Y:S01]  /*0190*/  HFMA2 R4, -RZ, RZ, 0, 1.5199184417724609375e-05 ;  /* 0x000000ffff047431 */ /* 0x000fe200000001ff */
[----:B------:R-:W1:Y:S02]  /*01a0*/  LDCU.64 UR4, c[0x0][0x358] ;  /* 0x00006b00ff0477ac */ /* 0x000e640008000a00 */
[----:B0-----:R-:W-:-:S04]  /*01b0*/  IADD3 R2, P0, PT, R0, UR6, RZ ;  /* 0x0000000600027c10 */ /* 0x001fc8000ff1e0ff */
[----:B------:R-:W-:Y:S02]  /*01c0*/  LEA.HI.X.SX32 R3, R0, UR7, 0x1, P0 ;  /* 0x0000000700037c11 */ /* 0x000fe400080f0eff */
[----:B------:R-:W-:-:S03]  /*01d0*/  PRMT R0, R4, 0x7610, R0 ;  /* 0x0000761004007816 */ /* 0x000fc60000000000 */
[----:B-1----:R-:W-:Y:S04]  /*01e0*/  STG.E.U8 desc[UR4][R2.64+0x1], RZ ;  /* 0x000001ff02007986 */ /* 0x002fe8000c101104 */
[----:B------:R-:W-:Y:S04]  /*01f0*/  STG.E.U8 desc[UR4][R2.64], R0 ;  /* 0x0000000002007986 */ /* 0x000fe8000c101104 */
[----:B------:R-:W-:Y:S01]  /*0200*/  STG.E.U8 desc[UR4][R2.64+0x2], RZ ;  /* 0x000002ff02007986 */ /* 0x000fe2000c101104 */
[----:B------:R-:W-:Y:S05]  /*0210*/  EXIT ;  /* 0x000000000000794d */ /* 0x000fea0003800000 */
.L_x_77:
        /* <DEDUP_REMOVED lines=14> */
.L_x_90:


//--------------------- .text.generate_image      --------------------------
	.section	.text.generate_image,"ax",@progbits
	.align	128
        .global         generate_image
        .type           generate_image,@function
        .size           generate_image,(.L_x_91 - generate_image)
        .other          generate_image,@"STO_CUDA_ENTRY STV_DEFAULT"
generate_image:
.text.generate_image:
        /* <DEDUP_REMOVED lines=14> */
[----:B------:R-:W-:Y:S01]  /*00e0*/  IMAD R2, R0, UR6, R5 ;  /* 0x0000000600027c24 */ /* 0x000fe2000f8e0205 */
[----:B------:R-:W-:Y:S01]  /*00f0*/  IADD3 R7, PT, PT, R5, R0, RZ ;  /* 0x0000000005077210 */ /* 0x000fe20007ffe0ff */
[----:B------:R-:W1:Y:S02]  /*0100*/  LDCU.64 UR4, c[0x0][0x358] ;  /* 0x00006b00ff0477ac */ /* 0x000e640008000a00 */
[----:B------:R-:W-:-:S05]  /*0110*/  IMAD R3, R2, 0x3, RZ ;  /* 0x0000000302037824 */ /* 0x000fca00078e02ff */
[----:B0-----:R-:W-:-:S04]  /*0120*/  IADD3 R2, P0, PT, R3, UR8, RZ ;  /* 0x0000000803027c10 */ /* 0x001fc8000ff1e0ff */
[----:B------:R-:W-:-:S05]  /*0130*/  LEA.HI.X.SX32 R3, R3, UR9, 0x1, P0 ;  /* 0x0000000903037c11 */ /* 0x000fca00080f0eff */
[----:B-1----:R-:W-:Y:S04]  /*0140*/  STG.E.U8 desc[UR4][R2.64], R5 ;  /* 0x0000000502007986 */ /* 0x002fe8000c101104 */
[----:B------:R-:W-:Y:S04]  /*0150*/  STG.E.U8 desc[UR4][R2.64+0x1], R0 ;  /* 0x0000010002007986 */ /* 0x000fe8000c101104 */
[----:B------:R-:W-:Y:S01]  /*0160*/  STG.E.U8 desc[UR4][R2.64+0x2], R7 ;  /* 0x0000020702007986 */ /* 0x000fe2000c101104 */
[----:B------:R-:W-:Y:S05]  /*0170*/  EXIT ;  /* 0x000000000000794d */ /* 0x000fea0003800000 */
.L_x_78:
        /* <DEDUP_REMOVED lines=16> */
.L_x_91:


//--------------------- .nv.shared.reserved.0     --------------------------
	.section	.nv.shared.reserved.0,"aw",@nobits
	.weak		__nv_reservedSMEM_offset_0_alias
	.size		__nv_reservedSMEM_offset_0_alias, 0, 64
	.other		__nv_reservedSMEM_offset_0_alias,@"STO_CUDA_RESERVED_SHARED STV_DEFAULT"
__nv_reservedSMEM_offset_0_alias:
	.zero		0
	.zero		64


//--------------------- .nv.constant0.render      --------------------------
	.section	.nv.constant0.render,"a",@progbits
	.sectionflags	@""
	.align	4
.nv.constant0.render:
	.zero		936


//--------------------- .nv.constant0.camera      --------------------------
	.section	.nv.constant0.camera,"a",@progbits
	.sectionflags	@""
	.align	4
.nv.constant0.camera:
	.zero		976


//--------------------- .nv.constant0.newton_march --------------------------
	.section	.nv.constant0.newton_march,"a",@progbits
	.sectionflags	@""
	.align	4
.nv.constant0.newton_march:
	.zero		952


//--------------------- .nv.constant0.grad_sdf_sphere --------------------------
	.section	.nv.constant0.grad_sdf_sphere,"a",@progbits
	.sectionflags	@""
	.align	4
.nv.constant0.grad_sdf_sphere:
	.zero		952


//--------------------- .nv.constant0.sdf_sphere  --------------------------
	.section	.nv.constant0.sdf_sphere,"a",@progbits
	.sectionflags	@""
	.align	4
.nv.constant0.sdf_sphere:
	.zero		952


//--------------------- .nv.constant0.produit_scalaire --------------------------
	.section	.nv.constant0.produit_scalaire,"a",@progbits
	.sectionflags	@""
	.align	4
.nv.constant0.produit_scalaire:
	.zero		928


//--------------------- .nv.constant0.draw_circle --------------------------
	.section	.nv.constant0.draw_circle,"a",@progbits
	.sectionflags	@""
	.align	4
.nv.constant0.draw_circle:
	.zero		920


//--------------------- .nv.constant0.generate_image --------------------------
	.section	.nv.constant0.generate_image,"a",@progbits
	.sectionflags	@""
	.align	4
.nv.constant0.generate_image:
	.zero		912


//--------------------- SYMBOLS --------------------------

	.type		.nv.reservedSmem.offset0,@object
	.size		.nv.reservedSmem.offset0,0x4
